	.target	sm_90a

	.elftype	@"ET_EXEC"


//--------------------- .note.nv.tkinfo           --------------------------
	.section	.note.nv.tkinfo,"",@"SHT_NOTE"
	.sectionflags	@"SHF_NOTE_NV_TKINFO"
	.tkinfo
        /*0018*/ 	.word	0x00000002
        /*0030*/ 	.string	""
        /*0030*/ 	.string	"ptxas"
        /*0030*/ 	.string	"Cuda compilation tools, release 13.0, V13.0.88"
        /*0030*/ 	.string	"Build cuda_13.0.r13.0/compiler.36424714_0"
        /*0030*/ 	.string	"-v  -suppress-debug-info  -lineinfo  -arch sm_90a "



//--------------------- .note.nv.cuinfo           --------------------------
	.section	.note.nv.cuinfo,"",@"SHT_NOTE"
	.sectionflags	@"SHF_NOTE_NV_CUINFO"
        /*0018*/ 	.short	0x0002
        /*001a*/ 	.short	0x005a
        /*001c*/ 	.short	0x0082
	.zero		2


//--------------------- .nv.info                  --------------------------
	.section	.nv.info,"",@"SHT_CUDA_INFO"
	.align	4


	//----- nvinfo : EIATTR_REGCOUNT
	.align		4
        /*0000*/ 	.byte	0x04, 0x2f
        /*0002*/ 	.short	(.L_1 - .L_0)
	.align		4
.L_0:
        /*0004*/ 	.word	index@(gluon_wgmma)
        /*0008*/ 	.word	0x0000009a


	//----- nvinfo : EIATTR_FRAME_SIZE
	.align		4
.L_1:
        /*000c*/ 	.byte	0x04, 0x11
        /*000e*/ 	.short	(.L_3 - .L_2)
	.align		4
.L_2:
        /*0010*/ 	.word	index@(gluon_wgmma)
        /*0014*/ 	.word	0x00000000


	//----- nvinfo : EIATTR_MIN_STACK_SIZE
	.align		4
.L_3:
        /*0018*/ 	.byte	0x04, 0x12
        /*001a*/ 	.short	(.L_5 - .L_4)
	.align		4
.L_4:
        /*001c*/ 	.word	index@(gluon_wgmma)
        /*0020*/ 	.word	0x00000000
.L_5:


//--------------------- .nv.compat                --------------------------
	.section	.nv.compat,"",@"SHT_CUDA_COMPAT_INFO"
	.align	4
        /*0000*/ 	.byte	0x02, 0x09, 0x01, 0x00, 0x02, 0x02, 0x04, 0x00, 0x02, 0x05, 0x05, 0x00, 0x03, 0x07, 0x01, 0x01
        /*0010*/ 	.byte	0x02, 0x03, 0x03, 0x00, 0x02, 0x06, 0x01, 0x00, 0x04, 0x0b, 0x08, 0x00, 0x00, 0x00, 0x00, 0x00
        /*0020*/ 	.byte	0x00, 0x00, 0x00, 0x00


//--------------------- .nv.info.gluon_wgmma      --------------------------
	.section	.nv.info.gluon_wgmma,"",@"SHT_CUDA_INFO"
	.sectionflags	@""
	.align	4


	//----- nvinfo : EIATTR_CUDA_API_VERSION
	.align		4
        /*0000*/ 	.byte	0x04, 0x37
        /*0002*/ 	.short	(.L_7 - .L_6)
.L_6:
        /*0004*/ 	.word	0x00000082


	//----- nvinfo : EIATTR_KPARAM_INFO
	.align		4
.L_7:
        /*0008*/ 	.byte	0x04, 0x17
        /*000a*/ 	.short	(.L_9 - .L_8)
.L_8:
        /*000c*/ 	.word	0x00000000
        /*0010*/ 	.short	0x000a
        /*0012*/ 	.short	0x0048
        /*0014*/ 	.byte	0x00, 0xf4, 0x21, 0x00


	//----- nvinfo : EIATTR_KPARAM_INFO
	.align		4
.L_9:
        /*0018*/ 	.byte	0x04, 0x17
        /*001a*/ 	.short	(.L_11 - .L_10)
.L_10:
        /*001c*/ 	.word	0x00000000
        /*0020*/ 	.short	0x0009
        /*0022*/ 	.short	0x0040
        /*0024*/ 	.byte	0x00, 0xf4, 0x21, 0x00


	//----- nvinfo : EIATTR_KPARAM_INFO
	.align		4
.L_11:
        /*0028*/ 	.byte	0x04, 0x17
        /*002a*/ 	.short	(.L_13 - .L_12)
.L_12:
        /*002c*/ 	.word	0x00000000
        /*0030*/ 	.short	0x0008
        /*0032*/ 	.short	0x0038
        /*0034*/ 	.byte	0x00, 0xf0, 0x21, 0x00


	//----- nvinfo : EIATTR_KPARAM_INFO
	.align		4
.L_13:
        /*0038*/ 	.byte	0x04, 0x17
        /*003a*/ 	.short	(.L_15 - .L_14)
.L_14:
        /*003c*/ 	.word	0x00000000
        /*0040*/ 	.short	0x0007
        /*0042*/ 	.short	0x0030
        /*0044*/ 	.byte	0x00, 0xf0, 0x21, 0x00


	//----- nvinfo : EIATTR_KPARAM_INFO
	.align		4
.L_15:
        /*0048*/ 	.byte	0x04, 0x17
        /*004a*/ 	.short	(.L_17 - .L_16)
.L_16:
        /*004c*/ 	.word	0x00000000
        /*0050*/ 	.short	0x0006
        /*0052*/ 	.short	0x0028
        /*0054*/ 	.byte	0x00, 0xf0, 0x21, 0x00


	//----- nvinfo : EIATTR_KPARAM_INFO
	.align		4
.L_17:
        /*0058*/ 	.byte	0x04, 0x17
        /*005a*/ 	.short	(.L_19 - .L_18)
.L_18:
        /*005c*/ 	.word	0x00000000
        /*0060*/ 	.short	0x0005
        /*0062*/ 	.short	0x0020
        /*0064*/ 	.byte	0x00, 0xf0, 0x11, 0x00


	//----- nvinfo : EIATTR_KPARAM_INFO
	.align		4
.L_19:
        /*0068*/ 	.byte	0x04, 0x17
        /*006a*/ 	.short	(.L_21 - .L_20)
.L_20:
        /*006c*/ 	.word	0x00000000
        /*0070*/ 	.short	0x0004
        /*0072*/ 	.short	0x001c
        /*0074*/ 	.byte	0x00, 0xf0, 0x11, 0x00


	//----- nvinfo : EIATTR_KPARAM_INFO
	.align		4
.L_21:
        /*0078*/ 	.byte	0x04, 0x17
        /*007a*/ 	.short	(.L_23 - .L_22)
.L_22:
        /*007c*/ 	.word	0x00000000
        /*0080*/ 	.short	0x0003
        /*0082*/ 	.short	0x0018
        /*0084*/ 	.byte	0x00, 0xf0, 0x11, 0x00


	//----- nvinfo : EIATTR_KPARAM_INFO
	.align		4
.L_23:
        /*0088*/ 	.byte	0x04, 0x17
        /*008a*/ 	.short	(.L_25 - .L_24)
.L_24:
        /*008c*/ 	.word	0x00000000
        /*0090*/ 	.short	0x0002
        /*0092*/ 	.short	0x0010
        /*0094*/ 	.byte	0x00, 0xf4, 0x21, 0x00


	//----- nvinfo : EIATTR_KPARAM_INFO
	.align		4
.L_25:
        /*0098*/ 	.byte	0x04, 0x17
        /*009a*/ 	.short	(.L_27 - .L_26)
.L_26:
        /*009c*/ 	.word	0x00000000
        /*00a0*/ 	.short	0x0001
        /*00a2*/ 	.short	0x0008
        /*00a4*/ 	.byte	0x00, 0xf4, 0x21, 0x00


	//----- nvinfo : EIATTR_KPARAM_INFO
	.align		4
.L_27:
        /*00a8*/ 	.byte	0x04, 0x17
        /*00aa*/ 	.short	(.L_29 - .L_28)
.L_28:
        /*00ac*/ 	.word	0x00000000
        /*00b0*/ 	.short	0x0000
        /*00b2*/ 	.short	0x0000
        /*00b4*/ 	.byte	0x00, 0xf4, 0x21, 0x00


	//----- nvinfo : EIATTR_SPARSE_MMA_MASK
	.align		4
.L_29:
        /*00b8*/ 	.byte	0x03, 0x50
        /*00ba*/ 	.short	0x0000


	//----- nvinfo : EIATTR_MAXREG_COUNT
	.align		4
        /*00bc*/ 	.byte	0x03, 0x1b
        /*00be*/ 	.short	0x00ff


	//----- nvinfo : EIATTR_NUM_BARRIERS
	.align		4
        /*00c0*/ 	.byte	0x02, 0x4c
        /*00c2*/ 	.byte	0x01
	.zero		1


	//----- nvinfo : EIATTR_MERCURY_ISA_VERSION
	.align		4
        /*00c4*/ 	.byte	0x03, 0x5f
        /*00c6*/ 	.short	0x0101


	//----- nvinfo : EIATTR_INT_WARP_WIDE_INSTR_OFFSETS
	.align		4
        /*00c8*/ 	.byte	0x04, 0x31
        /*00ca*/ 	.short	(.L_31 - .L_30)


	//   ....[0]....
.L_30:
        /*00cc*/ 	.word	0x00001310


	//   ....[1]....
        /*00d0*/ 	.word	0x000013a0


	//   ....[2]....
        /*00d4*/ 	.word	0x00001d50


	//   ....[3]....
        /*00d8*/ 	.word	0x00001d60


	//----- nvinfo : EIATTR_COOP_GROUP_MASK_REGIDS
	.align		4
.L_31:
        /*00dc*/ 	.byte	0x04, 0x29
        /*00de*/ 	.short	(.L_33 - .L_32)


	//   ....[0]....
.L_32:
        /*00e0*/ 	.word	0xffffffff


	//   ....[1]....
        /*00e4*/ 	.word	0xffffffff


	//   ....[2]....
        /*00e8*/ 	.word	0xffffffff


	//----- nvinfo : EIATTR_COOP_GROUP_INSTR_OFFSETS
	.align		4
.L_33:
        /*00ec*/ 	.byte	0x04, 0x28
        /*00ee*/ 	.short	(.L_35 - .L_34)


	//   ....[0]....
.L_34:
        /*00f0*/ 	.word	0x00000150


	//   ....[1]....
        /*00f4*/ 	.word	0x00000730


	//   ....[2]....
        /*00f8*/ 	.word	0x00000ce0


	//----- nvinfo : EIATTR_MBARRIER_INSTR_OFFSETS
	.align		4
.L_35:
        /*00fc*/ 	.byte	0x04, 0x39
        /*00fe*/ 	.short	(.L_37 - .L_36)


	//   ....[0]....
.L_36:
        /*0100*/ 	.word	0x00001460
        /*0104*/ 	.word	0x000000ff
        /*0108*/ 	.word	0x0000a000
        /*010c*/ 	.short	0x0100
        /*010e*/ 	.byte	0x14
	.zero		1


	//   ....[1]....
        /*0110*/ 	.word	0x00001e30
        /*0114*/ 	.word	0x000000ff
        /*0118*/ 	.word	0x0000a000
        /*011c*/ 	.short	0x010a
        /*011e*/ 	.byte	0x14
	.zero		1


	//   ....[2]....
        /*0120*/ 	.word	0x000020b0
        /*0124*/ 	.word	0x000000ff
        /*0128*/ 	.word	0x0000a000
        /*012c*/ 	.short	0x0108
        /*012e*/ 	.byte	0x14
	.zero		1


	//   ....[3]....
        /*0130*/ 	.word	0x00002610
        /*0134*/ 	.word	0x000000ff
        /*0138*/ 	.word	0x0000a000
        /*013c*/ 	.short	0x010a
        /*013e*/ 	.byte	0x14
	.zero		1


	//----- nvinfo : EIATTR_NUM_MBARRIERS
	.align		4
.L_37:
        /*0140*/ 	.byte	0x03, 0x38
        /*0142*/ 	.short	0x0001


	//----- nvinfo : EIATTR_EXIT_INSTR_OFFSETS
	.align		4
        /*0144*/ 	.byte	0x04, 0x1c
        /*0146*/ 	.short	(.L_39 - .L_38)


	//   ....[0]....
.L_38:
        /*0148*/ 	.word	0x00002600


	//----- nvinfo : EIATTR_REQNTID
	.align		4
.L_39:
        /*014c*/ 	.byte	0x04, 0x10
        /*014e*/ 	.short	(.L_41 - .L_40)
.L_40:
        /*0150*/ 	.word	0x00000080
        /*0154*/ 	.word	0x00000001
        /*0158*/ 	.word	0x00000001


	//----- nvinfo : EIATTR_CRS_STACK_SIZE
	.align		4
.L_41:
        /*015c*/ 	.byte	0x04, 0x1e
        /*015e*/ 	.short	(.L_43 - .L_42)
.L_42:
        /*0160*/ 	.word	0x00000000


	//----- nvinfo : EIATTR_CBANK_PARAM_SIZE
	.align		4
.L_43:
        /*0164*/ 	.byte	0x03, 0x19
        /*0166*/ 	.short	0x0050


	//----- nvinfo : EIATTR_PARAM_CBANK
	.align		4
        /*0168*/ 	.byte	0x04, 0x0a
        /*016a*/ 	.short	(.L_45 - .L_44)
	.align		4
.L_44:
        /*016c*/ 	.word	index@(.nv.constant0.gluon_wgmma)
        /*0170*/ 	.short	0x0210
        /*0172*/ 	.short	0x0050


	//----- nvinfo : EIATTR_SW_WAR
	.align		4
.L_45:
        /*0174*/ 	.byte	0x04, 0x36
        /*0176*/ 	.short	(.L_47 - .L_46)
.L_46:
        /*0178*/ 	.word	0x00000008
.L_47:


//--------------------- .nv.callgraph             --------------------------
	.section	.nv.callgraph,"",@"SHT_CUDA_CALLGRAPH"
	.align	4
	.sectionentsize	8
	.align		4
        /*0000*/ 	.word	0x00000000
	.align		4
        /*0004*/ 	.word	0xffffffff
	.align		4
        /*0008*/ 	.word	0x00000000
	.align		4
        /*000c*/ 	.word	0xfffffffe
	.align		4
        /*0010*/ 	.word	0x00000000
	.align		4
        /*0014*/ 	.word	0xfffffffd
	.align		4
        /*0018*/ 	.word	0x00000000
	.align		4
        /*001c*/ 	.word	0xfffffffc


//--------------------- .text.gluon_wgmma         --------------------------
	.section	.text.gluon_wgmma,"ax",@progbits
	.align	128
        .global         gluon_wgmma
        .type           gluon_wgmma,@function
        .size           gluon_wgmma,(.L_x_52 - gluon_wgmma)
        .other          gluon_wgmma,@"STO_CUDA_ENTRY STV_DEFAULT"
gluon_wgmma:
.text.gluon_wgmma:
[----:B------:R-:W-:Y:S01]  /*0000*/  LDC R1, c[0x0][0x28] ;  /* 0x00000a00ff017b82 */ /* 0x000fe20000000800 */
[----:B------:R-:W1:Y:S07]  /*0010*/  S2R R0, SR_TID.X ;  /* 0x0000000000007919 */ /* 0x000e6e0000002100 */
[----:B------:R-:W2:Y:S01]  /*0020*/  S2UR UR4, SR_CgaCtaId ;  /* 0x00000000000479c3 */ /* 0x000ea20000008800 */
[----:B------:R-:W-:Y:S01]  /*0030*/  UMOV UR20, 0x400 ;  /* 0x0000040000147882 */ /* 0x000fe20000000000 */
[----:B------:R-:W-:Y:S01]  /*0040*/  ULDC UR6, c[0x0][0xc] ;  /* 0x0000030000067ab9 */ /* 0x000fe20000000800 */
[----:B------:R-:W-:Y:S01]  /*0050*/  ULDC.64 UR26, c[0x0][0x250] ;  /* 0x00009400001a7ab9 */ /* 0x000fe20000000a00 */
[----:B------:R-:W-:Y:S04]  /*0060*/  BSSY B0, `(.L_x_0) ;  /* 0x000001e000007945 */ /* 0x000fe80003800000 */
[----:B------:R-:W3:Y:S08]  /*0070*/  LDC R4, c[0x0][0x228] ;  /* 0x00008a00ff047b82 */ /* 0x000ef00000000800 */
[----:B------:R-:W4:Y:S08]  /*0080*/  LDC R14, c[0x0][0x230] ;  /* 0x00008c00ff0e7b82 */ /* 0x000f300000000800 */
[----:B------:R-:W-:Y:S01]  /*0090*/  S2UR UR31, SR_CTAID.Y ;  /* 0x00000000001f79c3 */ /* 0x000fe20000002600 */
[----:B--2---:R-:W-:-:S03]  /*00a0*/  ULEA UR20, UR4, UR20, 0x18 ;  /* 0x0000001404147291 */ /* 0x004fc6000f8ec03f */
[----:B------:R-:W-:Y:S01]  /*00b0*/  ULDC UR4, c[0x0][0x10] ;  /* 0x0000040000047ab9 */ /* 0x000fe20000000800 */
[----:B-1----:R-:W-:-:S03]  /*00c0*/  LOP3.LUT R6, R0, 0x7f, RZ, 0xc0, !PT ;  /* 0x0000007f00067812 */ /* 0x002fc600078ec0ff */
[----:B------:R-:W1:Y:S01]  /*00d0*/  S2UR UR5, SR_CTAID.Z ;  /* 0x00000000000579c3 */ /* 0x000e620000002700 */
[----:B---3--:R-:W-:Y:S01]  /*00e0*/  VIADD R4, R4, 0xffffffff ;  /* 0xffffffff04047836 */ /* 0x008fe20000000000 */
[C---:B------:R-:W-:Y:S02]  /*00f0*/  ISETP.GE.U32.AND P0, PT, R6.reuse, 0x20, PT ;  /* 0x000000200600780c */ /* 0x040fe40003f06070 */
[C---:B------:R-:W-:Y:S02]  /*0100*/  ISETP.NE.U32.AND P1, PT, R6.reuse, RZ, PT ;  /* 0x000000ff0600720c */ /* 0x040fe40003f25070 */
[----:B------:R-:W-:Y:S02]  /*0110*/  LEA R12, R6, UR20, 0x2 ;  /* 0x00000014060c7c11 */ /* 0x000fe4000f8e10ff */
[----:B------:R-:W2:Y:S01]  /*0120*/  S2UR UR40, SR_CTAID.X ;  /* 0x00000000002879c3 */ /* 0x000ea20000002500 */
[----:B----4-:R-:W-:-:S06]  /*0130*/  VIADD R13, R14, 0xffffffff ;  /* 0xffffffff0e0d7836 */ /* 0x010fcc0000000000 */
[----:B------:R3:W-:Y:S01]  /*0140*/  @!P0 STS [R12], RZ ;  /* 0x000000ff0c008388 */ /* 0x0007e20000000800 */
[----:B------:R-:W-:-:S03]  /*0150*/  NOP ;  /* 0x0000000000007918 */ /* 0x000fc60000000000 */
[----:B------:R3:W-:Y:S01]  /*0160*/  @!P1 STS [UR20+0x24], R4 ;  /* 0x00002404ff009988 */ /* 0x0007e20008000814 */
[----:B-1----:R-:W-:-:S03]  /*0170*/  UIMAD UR4, UR5, UR4, UR31 ;  /* 0x00000004050472a4 */ /* 0x002fc6000f8e021f */
[----:B------:R3:W-:Y:S01]  /*0180*/  @!P1 STS [UR20+0x20], R13 ;  /* 0x0000200dff009988 */ /* 0x0007e20008000814 */
[----:B--2---:R-:W-:-:S04]  /*0190*/  UIMAD UR4, UR4, UR6, UR40 ;  /* 0x00000006040472a4 */ /* 0x004fc8000f8e0228 */
[----:B------:R-:W-:-:S04]  /*01a0*/  UIMAD UR4, UR4, 0x180, URZ ;  /* 0x00000180040478a4 */ /* 0x000fc8000f8e023f */
[----:B------:R-:W-:-:S04]  /*01b0*/  UIADD3 UR22, UP0, UR4, UR26, URZ ;  /* 0x0000001a04167290 */ /* 0x000fc8000ff1e03f */
[----:B------:R-:W-:Y:S01]  /*01c0*/  ULEA.HI.X.SX32 UR21, UR4, UR27, 0x1, UP0 ;  /* 0x0000001b04157291 */ /* 0x000fe200080f0e3f */
[----:B---3--:R-:W-:Y:S11]  /*01d0*/  @P1 BRA `(.L_x_1) ;  /* 0x0000000000181947 */ /* 0x008ff60003800000 */
[----:B------:R-:W1:Y:S01]  /*01e0*/  LDS R2, [UR20+0x8] ;  /* 0x00000814ff027984 */ /* 0x000e620008000800 */
[----:B------:R-:W2:Y:S01]  /*01f0*/  LDC.64 R8, c[0x0][0x210] ;  /* 0x00008400ff087b82 */ /* 0x000ea20000000a00 */
[----:B------:R-:W-:Y:S02]  /*0200*/  IMAD.MOV.U32 R3, RZ, RZ, 0x70 ;  /* 0x00000070ff037424 */ /* 0x000fe400078e00ff */
[----:B--2---:R2:W-:Y:S03]  /*0210*/  STS.64 [UR20], R8 ;  /* 0x00000008ff007988 */ /* 0x0045e60008000a14 */
[----:B-1----:R-:W-:-:S05]  /*0220*/  LOP3.LUT R2, R2, 0x10, R3, 0xd8, !PT ;  /* 0x0000001002027812 */ /* 0x002fca00078ed803 */
[----:B------:R2:W-:Y:S02]  /*0230*/  STS [UR20+0x8], R2 ;  /* 0x00000802ff007988 */ /* 0x0005e40008000814 */
.L_x_1:
[----:B------:R-:W-:Y:S05]  /*0240*/  BSYNC B0 ;  /* 0x0000000000007941 */ /* 0x000fea0003800000 */
.L_x_0:
[----:B------:R-:W-:Y:S04]  /*0250*/  BSSY B0, `(.L_x_2) ;  /* 0x000000a000007945 */ /* 0x000fe80003800000 */
[----:B------:R-:W-:Y:S05]  /*0260*/  @P1 BRA `(.L_x_3) ;  /* 0x0000000000201947 */ /* 0x000fea0003800000 */
[----:B--2---:R-:W1:Y:S01]  /*0270*/  LDS R2, [UR20+0x34] ;  /* 0x00003414ff027984 */ /* 0x004e620008000800 */
[----:B------:R-:W-:Y:S02]  /*0280*/  IMAD.MOV.U32 R3, RZ, RZ, 0x3f000000 ;  /* 0x3f000000ff037424 */ /* 0x000fe400078e00ff */
[----:B------:R-:W-:Y:S01]  /*0290*/  @!P1 IMAD.MOV.U32 R5, RZ, RZ, 0x3f ;  /* 0x0000003fff059424 */ /* 0x000fe200078e00ff */
[----:B------:R-:W2:Y:S02]  /*02a0*/  @!P1 LDS R8, [UR20+0x38] ;  /* 0x00003814ff089984 */ /* 0x000ea40008000800 */
[----:B-1----:R-:W-:Y:S02]  /*02b0*/  LOP3.LUT R2, R2, 0xff000000, R3, 0xb8, !PT ;  /* 0xff00000002027812 */ /* 0x002fe400078eb803 */
[----:B--2---:R-:W-:-:S03]  /*02c0*/  @!P1 LOP3.LUT R3, R8, 0xff, R5, 0xb8, !PT ;  /* 0x000000ff08039812 */ /* 0x004fc600078eb805 */
[----:B------:R1:W-:Y:S04]  /*02d0*/  STS [UR20+0x34], R2 ;  /* 0x00003402ff007988 */ /* 0x0003e80008000814 */
[----:B------:R1:W-:Y:S02]  /*02e0*/  @!P1 STS [UR20+0x38], R3 ;  /* 0x00003803ff009988 */ /* 0x0003e40008000814 */
.L_x_3:
[----:B------:R-:W-:Y:S05]  /*02f0*/  BSYNC B0 ;  /* 0x0000000000007941 */ /* 0x000fea0003800000 */
.L_x_2:
[----:B------:R-:W-:Y:S04]  /*0300*/  BSSY B0, `(.L_x_4) ;  /* 0x000000e000007945 */ /* 0x000fe80003800000 */
[----:B------:R-:W-:Y:S05]  /*0310*/  @P1 BRA `(.L_x_5) ;  /* 0x0000000000301947 */ /* 0x000fea0003800000 */
[----:B-1----:R-:W1:Y:S01]  /*0320*/  LDS R3, [UR20+0x34] ;  /* 0x00003414ff037984 */ /* 0x002e620008000800 */
[----:B------:R-:W3:Y:S03]  /*0330*/  LDC.64 R10, c[0x0][0x238] ;  /* 0x00008e00ff0a7b82 */ /* 0x000ee60000000a00 */
[----:B--2---:R-:W2:Y:S01]  /*0340*/  LDS R2, [UR20+0x1c] ;  /* 0x00001c14ff027984 */ /* 0x004ea20008000800 */
[C---:B---3--:R-:W-:Y:S01]  /*0350*/  SHF.L.U64.HI R8, R10.reuse, 0x1, R11 ;  /* 0x000000010a087819 */ /* 0x048fe2000001020b */
[----:B------:R-:W-:-:S03]  /*0360*/  IMAD.SHL.U32 R5, R10, 0x2, RZ ;  /* 0x000000020a057824 */ /* 0x000fc600078e00ff */
[--C-:B------:R-:W-:Y:S02]  /*0370*/  SHF.R.U32.HI R7, RZ, 0x4, R8.reuse ;  /* 0x00000004ff077819 */ /* 0x100fe40000011608 */
[----:B------:R-:W-:-:S05]  /*0380*/  SHF.R.U64 R5, R5, 0x4, R8 ;  /* 0x0000000405057819 */ /* 0x000fca0000001208 */
[----:B------:R3:W-:Y:S01]  /*0390*/  STS [UR20+0xc], R5 ;  /* 0x00000c05ff007988 */ /* 0x0007e20008000814 */
[----:B-1----:R-:W-:Y:S02]  /*03a0*/  LOP3.LUT R3, R3, 0x7, RZ, 0xb8, !PT ;  /* 0x0000000703037812 */ /* 0x002fe400078eb8ff */
[----:B--2---:R-:W-:-:S03]  /*03b0*/  LOP3.LUT R2, R2, 0xf, R7, 0xb8, !PT ;  /* 0x0000000f02027812 */ /* 0x004fc600078eb807 */
[----:B------:R3:W-:Y:S04]  /*03c0*/  STS [UR20+0x34], R3 ;  /* 0x00003403ff007988 */ /* 0x0007e80008000814 */
[----:B------:R3:W-:Y:S02]  /*03d0*/  STS [UR20+0x1c], R2 ;  /* 0x00001c02ff007988 */ /* 0x0007e40008000814 */
.L_x_5:
[----:B------:R-:W-:Y:S05]  /*03e0*/  BSYNC B0 ;  /* 0x0000000000007941 */ /* 0x000fea0003800000 */
.L_x_4:
[----:B------:R-:W-:Y:S04]  /*03f0*/  BSSY B1, `(.L_x_6) ;  /* 0x000001b000017945 */ /* 0x000fe80003800000 */
[----:B------:R-:W-:Y:S01]  /*0400*/  BSSY B0, `(.L_x_7) ;  /* 0x0000016000007945 */ /* 0x000fe20003800000 */
[----:B------:R-:W-:-:S03]  /*0410*/  IMAD.MOV.U32 R7, RZ, RZ, RZ ;  /* 0x000000ffff077224 */ /* 0x000fc600078e00ff */
[----:B------:R-:W-:Y:S05]  /*0420*/  @P1 BRA `(.L_x_8) ;  /* 0x0000000000201947 */ /* 0x000fea0003800000 */
[----:B-123--:R-:W1:Y:S02]  /*0430*/  LDS R2, [UR20+0x34] ;  /* 0x00003414ff027984 */ /* 0x00ee640008000800 */
[----:B-1----:R-:W-:-:S05]  /*0440*/  LOP3.LUT R2, R2, 0x38, RZ, 0xb8, !PT ;  /* 0x0000003802027812 */ /* 0x002fca00078eb8ff */
[----:B------:R1:W-:Y:S01]  /*0450*/  STS [UR20+0x34], R2 ;  /* 0x00003402ff007988 */ /* 0x0003e20008000814 */
[----:B------:R-:W-:Y:S05]  /*0460*/  @P1 BRA `(.L_x_9) ;  /* 0x0000000000201947 */ /* 0x000fea0003800000 */
[----:B-1----:R-:W1:Y:S01]  /*0470*/  LDS R2, [UR20+0x8] ;  /* 0x00000814ff027984 */ /* 0x002e620008000800 */
[----:B------:R-:W-:-:S05]  /*0480*/  IMAD.MOV.U32 R3, RZ, RZ, 0x780 ;  /* 0x00000780ff037424 */ /* 0x000fca00078e00ff */
[----:B-1----:R-:W-:-:S05]  /*0490*/  LOP3.LUT R2, R2, 0x300, R3, 0xd8, !PT ;  /* 0x0000030002027812 */ /* 0x002fca00078ed803 */
[----:B------:R4:W-:Y:S02]  /*04a0*/  STS [UR20+0x8], R2 ;  /* 0x00000802ff007988 */ /* 0x0009e40008000814 */
.L_x_8:
[----:B------:R-:W-:Y:S05]  /*04b0*/  @P1 BRA `(.L_x_10) ;  /* 0x0000000000281947 */ /* 0x000fea0003800000 */
[----:B-1234-:R-:W1:Y:S02]  /*04c0*/  LDS R2, [UR20+0x8] ;  /* 0x00000814ff027984 */ /* 0x01ee640008000800 */
[----:B-1----:R-:W-:-:S05]  /*04d0*/  LOP3.LUT R2, R2, 0x1800, RZ, 0xb8, !PT ;  /* 0x0000180002027812 */ /* 0x002fca00078eb8ff */
[----:B------:R2:W-:Y:S02]  /*04e0*/  STS [UR20+0x8], R2 ;  /* 0x00000802ff007988 */ /* 0x0005e40008000814 */
.L_x_9:
[----:B------:R-:W-:Y:S05]  /*04f0*/  @P1 BREAK B0 ;  /* 0x0000000000001942 */ /* 0x000fea0003800000 */
[----:B------:R-:W-:Y:S05]  /*0500*/  @P1 BRA `(.L_x_11) ;  /* 0x0000000000241947 */ /* 0x000fea0003800000 */
[----:B------:R-:W3:Y:S01]  /*0510*/  LDS R3, [UR20+0x8] ;  /* 0x00000814ff037984 */ /* 0x000ee20008000800 */
[----:B-12---:R-:W-:-:S05]  /*0520*/  IMAD.MOV.U32 R2, RZ, RZ, 0x6000 ;  /* 0x00006000ff027424 */ /* 0x006fca00078e00ff */
[----:B---3--:R-:W-:-:S04]  /*0530*/  LOP3.LUT R2, R3, 0x6000, R2, 0xd8, !PT ;  /* 0x0000600003027812 */ /* 0x008fc800078ed802 */
[----:B------:R-:W-:-:S05]  /*0540*/  LOP3.LUT R2, R2, 0x400000, RZ, 0xb8, !PT ;  /* 0x0040000002027812 */ /* 0x000fca00078eb8ff */
[----:B------:R5:W-:Y:S02]  /*0550*/  STS [UR20+0x8], R2 ;  /* 0x00000802ff007988 */ /* 0x000be40008000814 */
.L_x_10:
[----:B------:R-:W-:Y:S05]  /*0560*/  BSYNC B0 ;  /* 0x0000000000007941 */ /* 0x000fea0003800000 */
.L_x_7:
[----:B-12345:R-:W1:Y:S02]  /*0570*/  @!P1 LDS R2, [UR20+0x8] ;  /* 0x00000814ff029984 */ /* 0x03ee640008000800 */
[----:B-1----:R-:W-:-:S05]  /*0580*/  @!P1 LOP3.LUT R2, R2, 0x8000, RZ, 0xb8, !PT ;  /* 0x0000800002029812 */ /* 0x002fca00078eb8ff */
[----:B------:R3:W-:Y:S02]  /*0590*/  @!P1 STS [UR20+0x8], R2 ;  /* 0x00000802ff009988 */ /* 0x0007e40008000814 */
.L_x_11:
[----:B------:R-:W-:Y:S05]  /*05a0*/  BSYNC B1 ;  /* 0x0000000000017941 */ /* 0x000fea0003800000 */
.L_x_6:
[----:B------:R-:W-:Y:S05]  /*05b0*/  WARPSYNC.ALL ;  /* 0x0000000000007948 */ /* 0x000fea0003800000 */
[----:B------:R-:W4:Y:S02]  /*05c0*/  LDC R5, c[0x0][0x22c] ;  /* 0x00008b00ff057b82 */ /* 0x000f240000000800 */
[----:B----4-:R-:W-:Y:S01]  /*05d0*/  VIADD R5, R5, 0xffffffff ;  /* 0xffffffff05057836 */ /* 0x010fe20000000000 */
[----:B------:R-:W-:Y:S06]  /*05e0*/  @P0 BRA `(.L_x_12) ;  /* 0x00000000002c0947 */ /* 0x000fec0003800000 */
[----:B-123--:R-:W1:Y:S01]  /*05f0*/  S2R R2, SR_LANEID ;  /* 0x0000000000027919 */ /* 0x00ee620000000000 */
[----:B------:R-:W-:Y:S05]  /*0600*/  WARPSYNC.ALL ;  /* 0x0000000000007948 */ /* 0x000fea0003800000 */
[----:B-1----:R-:W-:-:S05]  /*0610*/  IMAD.SHL.U32 R8, R2, 0x4, RZ ;  /* 0x0000000402087824 */ /* 0x002fca00078e00ff */
[----:B------:R-:W1:Y:S01]  /*0620*/  LDS R9, [R8+UR20] ;  /* 0x0000001408097984 */ /* 0x000e620008000800 */
[----:B------:R-:W-:Y:S01]  /*0630*/  IADD3 R2, P2, R8, UR22, RZ ;  /* 0x0000001608027c10 */ /* 0x000fe2000ff5e0ff */
[----:B------:R-:W-:-:S04]  /*0640*/  UMOV UR23, UR21 ;  /* 0x0000001500177c82 */ /* 0x000fc80008000000 */
[----:B------:R-:W-:-:S05]  /*0650*/  IMAD.X R3, RZ, RZ, UR21, P2 ;  /* 0x00000015ff037e24 */ /* 0x000fca00090e06ff */
[----:B-1----:R4:W5:Y:S01]  /*0660*/  ATOMG.E.EXCH.STRONG.GPU PT, RZ, [R2], R9 ;  /* 0x0000000902ff73a8 */ /* 0x00296200041ee100 */
[----:B------:R-:W-:-:S04]  /*0670*/  DEPBAR {5,4,3,2,1,0} ;  /* 0x0000003f0000791a */ /* 0x000fc80000000000 */
[----:B------:R4:W-:Y:S01]  /*0680*/  UTMACCTL.IV [UR22] ;  /* 0x00000000160079b9 */ /* 0x0009e20008000000 */
[----:B------:R-:W-:Y:S01]  /*0690*/  NOP ;  /* 0x0000000000007918 */ /* 0x000fe20000000000 */
.L_x_12:
[----:B------:R-:W-:Y:S05]  /*06a0*/  @P0 BRA `(.L_x_13) ;  /* 0x00000000000c0947 */ /* 0x000fea0003800000 */
[----:B------:R0:W-:Y:S01]  /*06b0*/  UTMACMDFLUSH ;  /* 0x00000000000079b7 */ /* 0x0001e20000000000 */
[----:B------:R-:W-:Y:S05]  /*06c0*/  @P0 BRA `(.L_x_13) ;  /* 0x0000000000040947 */ /* 0x000fea0003800000 */
[----:B------:R-:W-:-:S04]  /*06d0*/  DEPBAR.LE SB0, 0x0 ;  /* 0x000080000000791a */ /* 0x000fc80000000000 */
.L_x_13:
[----:B------:R-:W-:Y:S05]  /*06e0*/  WARPSYNC.ALL ;  /* 0x0000000000007948 */ /* 0x000fea0003800000 */
[----:B-----5:R-:W-:Y:S06]  /*06f0*/  BAR.SYNC.DEFER_BLOCKING 0x0 ;  /* 0x0000000000007b1d */ /* 0x020fec0000010000 */
[----:B------:R-:W-:Y:S02]  /*0700*/  BSSY B1, `(.L_x_14) ;  /* 0x000000b000017945 */ /* 0x000fe40003800000 */
[----:B------:R-:W-:Y:S06]  /*0710*/  BAR.SYNC.DEFER_BLOCKING 0x0 ;  /* 0x0000000000007b1d */ /* 0x000fec0000010000 */
[----:B------:R5:W-:Y:S01]  /*0720*/  @!P0 STS [R12], RZ ;  /* 0x000000ff0c008388 */ /* 0x000be20000000800 */
[----:B------:R-:W-:Y:S01]  /*0730*/  NOP ;  /* 0x0000000000007918 */ /* 0x000fe20000000000 */
[----:B------:R-:W-:Y:S05]  /*0740*/  @P1 BRA `(.L_x_15) ;  /* 0x0000000000181947 */ /* 0x000fea0003800000 */
[----:B-1234-:R-:W1:Y:S01]  /*0750*/  LDS R2, [UR20+0x8] ;  /* 0x00000814ff027984 */ /* 0x01ee620008000800 */
[----:B------:R-:W2:Y:S01]  /*0760*/  LDC.64 R8, c[0x0][0x218] ;  /* 0x00008600ff087b82 */ /* 0x000ea20000000a00 */
[----:B------:R-:W-:Y:S02]  /*0770*/  IMAD.MOV.U32 R3, RZ, RZ, 0x70 ;  /* 0x00000070ff037424 */ /* 0x000fe400078e00ff */
[----:B--2---:R2:W-:Y:S03]  /*0780*/  STS.64 [UR20], R8 ;  /* 0x00000008ff007988 */ /* 0x0045e60008000a14 */
[----:B-1----:R-:W-:-:S05]  /*0790*/  LOP3.LUT R2, R2, 0x10, R3, 0xd8, !PT ;  /* 0x0000001002027812 */ /* 0x002fca00078ed803 */
[----:B------:R2:W-:Y:S02]  /*07a0*/  STS [UR20+0x8], R2 ;  /* 0x00000802ff007988 */ /* 0x0005e40008000814 */
.L_x_15:
[----:B----4-:R-:W-:Y:S05]  /*07b0*/  BSYNC B1 ;  /* 0x0000000000017941 */ /* 0x010fea0003800000 */
.L_x_14:
[----:B------:R-:W-:Y:S04]  /*07c0*/  BSSY B1, `(.L_x_16) ;  /* 0x000000a000017945 */ /* 0x000fe80003800000 */
[----:B------:R-:W-:Y:S05]  /*07d0*/  @P1 BRA `(.L_x_17) ;  /* 0x0000000000201947 */ /* 0x000fea0003800000 */
[----:B-123--:R-:W1:Y:S01]  /*07e0*/  LDS R2, [UR20+0x34] ;  /* 0x00003414ff027984 */ /* 0x00ee620008000800 */
[----:B------:R-:W-:Y:S02]  /*07f0*/  IMAD.MOV.U32 R9, RZ, RZ, 0x3f000000 ;  /* 0x3f000000ff097424 */ /* 0x000fe400078e00ff */
[----:B------:R-:W-:Y:S01]  /*0800*/  @!P1 IMAD.MOV.U32 R8, RZ, RZ, 0x3f ;  /* 0x0000003fff089424 */ /* 0x000fe200078e00ff */
[----:B------:R-:W2:Y:S02]  /*0810*/  @!P1 LDS R3, [UR20+0x38] ;  /* 0x00003814ff039984 */ /* 0x000ea40008000800 */
[----:B-1----:R-:W-:Y:S02]  /*0820*/  LOP3.LUT R2, R2, 0xff000000, R9, 0xb8, !PT ;  /* 0xff00000002027812 */ /* 0x002fe400078eb809 */
[----:B--2---:R-:W-:-:S03]  /*0830*/  @!P1 LOP3.LUT R3, R3, 0xff, R8, 0xb8, !PT ;  /* 0x000000ff03039812 */ /* 0x004fc600078eb808 */
[----:B------:R4:W-:Y:S04]  /*0840*/  STS [UR20+0x34], R2 ;  /* 0x00003402ff007988 */ /* 0x0009e80008000814 */
[----:B------:R4:W-:Y:S02]  /*0850*/  @!P1 STS [UR20+0x38], R3 ;  /* 0x00003803ff009988 */ /* 0x0009e40008000814 */
.L_x_17:
[----:B------:R-:W-:Y:S05]  /*0860*/  BSYNC B1 ;  /* 0x0000000000017941 */ /* 0x000fea0003800000 */
.L_x_16:
[----:B------:R-:W-:Y:S04]  /*0870*/  BSSY B1, `(.L_x_18) ;  /* 0x0000004000017945 */ /* 0x000fe80003800000 */
[----:B------:R-:W-:Y:S05]  /*0880*/  @P1 BRA `(.L_x_19) ;  /* 0x0000000000081947 */ /* 0x000fea0003800000 */
[----:B------:R1:W-:Y:S04]  /*0890*/  STS [UR20+0x24], R13 ;  /* 0x0000240dff007988 */ /* 0x0003e80008000814 */
[----:B------:R1:W-:Y:S02]  /*08a0*/  STS [UR20+0x20], R5 ;  /* 0x00002005ff007988 */ /* 0x0003e40008000814 */
.L_x_19:
[----:B------:R-:W-:Y:S05]  /*08b0*/  BSYNC B1 ;  /* 0x0000000000017941 */ /* 0x000fea0003800000 */
.L_x_18:
[----:B------:R-:W-:Y:S04]  /*08c0*/  BSSY B1, `(.L_x_20) ;  /* 0x000000e000017945 */ /* 0x000fe80003800000 */
[----:B------:R-:W-:Y:S05]  /*08d0*/  @P1 BRA `(.L_x_21) ;  /* 0x0000000000301947 */ /* 0x000fea0003800000 */
[----:B----4-:R-:W4:Y:S01]  /*08e0*/  LDS R3, [UR20+0x34] ;  /* 0x00003414ff037984 */ /* 0x010f220008000800 */
[----:B--2---:R-:W2:Y:S03]  /*08f0*/  LDC.64 R8, c[0x0][0x240] ;  /* 0x00009000ff087b82 */ /* 0x004ea60000000a00 */
[----:B-1-3--:R-:W1:Y:S01]  /*0900*/  LDS R2, [UR20+0x1c] ;  /* 0x00001c14ff027984 */ /* 0x00ae620008000800 */
[C---:B--2---:R-:W-:Y:S01]  /*0910*/  SHF.L.U64.HI R9, R8.reuse, 0x1, R9 ;  /* 0x0000000108097819 */ /* 0x044fe20000010209 */
[----:B------:R-:W-:-:S03]  /*0920*/  IMAD.SHL.U32 R8, R8, 0x2, RZ ;  /* 0x0000000208087824 */ /* 0x000fc600078e00ff */
[--C-:B------:R-:W-:Y:S02]  /*0930*/  SHF.R.U32.HI R11, RZ, 0x4, R9.reuse ;  /* 0x00000004ff0b7819 */ /* 0x100fe40000011609 */
[----:B------:R-:W-:-:S05]  /*0940*/  SHF.R.U64 R8, R8, 0x4, R9 ;  /* 0x0000000408087819 */ /* 0x000fca0000001209 */
[----:B------:R2:W-:Y:S01]  /*0950*/  STS [UR20+0xc], R8 ;  /* 0x00000c08ff007988 */ /* 0x0005e20008000814 */
[----:B----4-:R-:W-:Y:S02]  /*0960*/  LOP3.LUT R3, R3, 0x7, RZ, 0xb8, !PT ;  /* 0x0000000703037812 */ /* 0x010fe400078eb8ff */
[----:B-1----:R-:W-:-:S03]  /*0970*/  LOP3.LUT R2, R2, 0xf, R11, 0xb8, !PT ;  /* 0x0000000f02027812 */ /* 0x002fc600078eb80b */
[----:B------:R2:W-:Y:S04]  /*0980*/  STS [UR20+0x34], R3 ;  /* 0x00003403ff007988 */ /* 0x0005e80008000814 */
[----:B------:R2:W-:Y:S02]  /*0990*/  STS [UR20+0x1c], R2 ;  /* 0x00001c02ff007988 */ /* 0x0005e40008000814 */
.L_x_21:
[----:B------:R-:W-:Y:S05]  /*09a0*/  BSYNC B1 ;  /* 0x0000000000017941 */ /* 0x000fea0003800000 */
.L_x_20:
[----:B------:R-:W-:Y:S04]  /*09b0*/  BSSY B2, `(.L_x_22) ;  /* 0x000001a000027945 */ /* 0x000fe80003800000 */
[----:B------:R-:W-:Y:S04]  /*09c0*/  BSSY B1, `(.L_x_23) ;  /* 0x0000015000017945 */ /* 0x000fe80003800000 */
[----:B------:R-:W-:Y:S05]  /*09d0*/  @P1 BRA `(.L_x_24) ;  /* 0x0000000000201947 */ /* 0x000fea0003800000 */
[----:B-1234-:R-:W1:Y:S02]  /*09e0*/  LDS R2, [UR20+0x34] ;  /* 0x00003414ff027984 */ /* 0x01ee640008000800 */
[----:B-1----:R-:W-:-:S05]  /*09f0*/  LOP3.LUT R2, R2, 0x38, RZ, 0xb8, !PT ;  /* 0x0000003802027812 */ /* 0x002fca00078eb8ff */
[----:B------:R1:W-:Y:S01]  /*0a00*/  STS [UR20+0x34], R2 ;  /* 0x00003402ff007988 */ /* 0x0003e20008000814 */
[----:B------:R-:W-:Y:S05]  /*0a10*/  @P1 BRA `(.L_x_25) ;  /* 0x0000000000201947 */ /* 0x000fea0003800000 */
[----:B-1----:R-:W1:Y:S01]  /*0a20*/  LDS R2, [UR20+0x8] ;  /* 0x00000814ff027984 */ /* 0x002e620008000800 */
[----:B------:R-:W-:-:S05]  /*0a30*/  IMAD.MOV.U32 R3, RZ, RZ, 0x780 ;  /* 0x00000780ff037424 */ /* 0x000fca00078e00ff */
[----:B-1----:R-:W-:-:S05]  /*0a40*/  LOP3.LUT R2, R2, 0x300, R3, 0xd8, !PT ;  /* 0x0000030002027812 */ /* 0x002fca00078ed803 */
[----:B------:R1:W-:Y:S02]  /*0a50*/  STS [UR20+0x8], R2 ;  /* 0x00000802ff007988 */ /* 0x0003e40008000814 */
.L_x_24:
[----:B------:R-:W-:Y:S05]  /*0a60*/  @P1 BRA `(.L_x_26) ;  /* 0x0000000000281947 */ /* 0x000fea0003800000 */
[----:B-1234-:R-:W1:Y:S02]  /*0a70*/  LDS R2, [UR20+0x8] ;  /* 0x00000814ff027984 */ /* 0x01ee640008000800 */
[----:B-1----:R-:W-:-:S05]  /*0a80*/  LOP3.LUT R2, R2, 0x1800, RZ, 0xb8, !PT ;  /* 0x0000180002027812 */ /* 0x002fca00078eb8ff */
[----:B------:R2:W-:Y:S02]  /*0a90*/  STS [UR20+0x8], R2 ;  /* 0x00000802ff007988 */ /* 0x0005e40008000814 */
.L_x_25:
[----:B------:R-:W-:Y:S05]  /*0aa0*/  @P1 BREAK B1 ;  /* 0x0000000000011942 */ /* 0x000fea0003800000 */
[----:B------:R-:W-:Y:S05]  /*0ab0*/  @P1 BRA `(.L_x_27) ;  /* 0x0000000000241947 */ /* 0x000fea0003800000 */
[----:B-12---:R-:W1:Y:S01]  /*0ac0*/  LDS R2, [UR20+0x8] ;  /* 0x00000814ff027984 */ /* 0x006e620008000800 */
[----:B------:R-:W-:-:S05]  /*0ad0*/  IMAD.MOV.U32 R3, RZ, RZ, 0x6000 ;  /* 0x00006000ff037424 */ /* 0x000fca00078e00ff */
[----:B-1----:R-:W-:-:S04]  /*0ae0*/  LOP3.LUT R2, R2, 0x6000, R3, 0xd8, !PT ;  /* 0x0000600002027812 */ /* 0x002fc800078ed803 */
[----:B------:R-:W-:-:S05]  /*0af0*/  LOP3.LUT R2, R2, 0x400000, RZ, 0xb8, !PT ;  /* 0x0040000002027812 */ /* 0x000fca00078eb8ff */
[----:B------:R1:W-:Y:S02]  /*0b00*/  STS [UR20+0x8], R2 ;  /* 0x00000802ff007988 */ /* 0x0003e40008000814 */
.L_x_26:
[----:B------:R-:W-:Y:S05]  /*0b10*/  BSYNC B1 ;  /* 0x0000000000017941 */ /* 0x000fea0003800000 */
.L_x_23:
[----:B-1234-:R-:W1:Y:S02]  /*0b20*/  @!P1 LDS R2, [UR20+0x8] ;  /* 0x00000814ff029984 */ /* 0x01ee640008000800 */
[----:B-1----:R-:W-:-:S05]  /*0b30*/  @!P1 LOP3.LUT R2, R2, 0x8000, RZ, 0xb8, !PT ;  /* 0x0000800002029812 */ /* 0x002fca00078eb8ff */
[----:B------:R3:W-:Y:S02]  /*0b40*/  @!P1 STS [UR20+0x8], R2 ;  /* 0x00000802ff009988 */ /* 0x0007e40008000814 */
.L_x_27:
[----:B------:R-:W-:Y:S05]  /*0b50*/  BSYNC B2 ;  /* 0x0000000000027941 */ /* 0x000fea0003800000 */
.L_x_22:
[----:B------:R-:W-:Y:S05]  /*0b60*/  WARPSYNC.ALL ;  /* 0x0000000000007948 */ /* 0x000fea0003800000 */
[----:B------:R-:W-:-:S04]  /*0b70*/  UIADD3 UR25, UR4, 0x80, URZ ;  /* 0x0000008004197890 */ /* 0x000fc8000fffe03f */
[----:B------:R-:W-:-:S04]  /*0b80*/  UIADD3 UR24, UP0, UR25, UR26, URZ ;  /* 0x0000001a19187290 */ /* 0x000fc8000ff1e03f */
[----:B------:R-:W-:Y:S01]  /*0b90*/  ULEA.HI.X.SX32 UR25, UR25, UR27, 0x1, UP0 ;  /* 0x0000001b19197291 */ /* 0x000fe200080f0e3f */
[----:B------:R-:W-:Y:S11]  /*0ba0*/  @P0 BRA `(.L_x_28) ;  /* 0x0000000000280947 */ /* 0x000ff60003800000 */
[----:B-123--:R-:W1:Y:S01]  /*0bb0*/  S2R R2, SR_LANEID ;  /* 0x0000000000027919 */ /* 0x00ee620000000000 */
[----:B------:R-:W-:Y:S05]  /*0bc0*/  WARPSYNC.ALL ;  /* 0x0000000000007948 */ /* 0x000fea0003800000 */
[----:B-1----:R-:W-:-:S05]  /*0bd0*/  IMAD.SHL.U32 R8, R2, 0x4, RZ ;  /* 0x0000000402087824 */ /* 0x002fca00078e00ff */
[----:B------:R-:W1:Y:S01]  /*0be0*/  LDS R9, [R8+UR20] ;  /* 0x0000001408097984 */ /* 0x000e620008000800 */
[----:B------:R-:W-:-:S05]  /*0bf0*/  IADD3 R2, P2, R8, UR24, RZ ;  /* 0x0000001808027c10 */ /* 0x000fca000ff5e0ff */
[----:B------:R-:W-:-:S05]  /*0c00*/  IMAD.X R3, RZ, RZ, UR25, P2 ;  /* 0x00000019ff037e24 */ /* 0x000fca00090e06ff */
[----:B-1----:R4:W2:Y:S01]  /*0c10*/  ATOMG.E.EXCH.STRONG.GPU PT, RZ, [R2], R9 ;  /* 0x0000000902ff73a8 */ /* 0x0028a200041ee100 */
[----:B------:R-:W-:-:S04]  /*0c20*/  DEPBAR {5,4,3,2,1,0} ;  /* 0x0000003f0000791a */ /* 0x000fc80000000000 */
[----:B------:R4:W-:Y:S01]  /*0c30*/  UTMACCTL.IV [UR24] ;  /* 0x00000000180079b9 */ /* 0x0009e20008000000 */
[----:B------:R-:W-:Y:S01]  /*0c40*/  NOP ;  /* 0x0000000000007918 */ /* 0x000fe20000000000 */
.L_x_28:
[----:B------:R-:W-:Y:S05]  /*0c50*/  @P0 BRA `(.L_x_29) ;  /* 0x00000000000c0947 */ /* 0x000fea0003800000 */
[----:B------:R0:W-:Y:S01]  /*0c60*/  UTMACMDFLUSH ;  /* 0x00000000000079b7 */ /* 0x0001e20000000000 */
[----:B------:R-:W-:Y:S05]  /*0c70*/  @P0 BRA `(.L_x_29) ;  /* 0x0000000000040947 */ /* 0x000fea0003800000 */
[----:B------:R-:W-:-:S04]  /*0c80*/  DEPBAR.LE SB0, 0x0 ;  /* 0x000080000000791a */ /* 0x000fc80000000000 */
.L_x_29:
[----:B------:R-:W-:Y:S05]  /*0c90*/  WARPSYNC.ALL ;  /* 0x0000000000007948 */ /* 0x000fea0003800000 */
[----:B--2---:R-:W-:Y:S06]  /*0ca0*/  BAR.SYNC.DEFER_BLOCKING 0x0 ;  /* 0x0000000000007b1d */ /* 0x004fec0000010000 */
[----:B------:R-:W-:Y:S02]  /*0cb0*/  BSSY B2, `(.L_x_30) ;  /* 0x000000b000027945 */ /* 0x000fe40003800000 */
[----:B------:R-:W-:Y:S06]  /*0cc0*/  BAR.SYNC.DEFER_BLOCKING 0x0 ;  /* 0x0000000000007b1d */ /* 0x000fec0000010000 */
[----:B------:R2:W-:Y:S01]  /*0cd0*/  @!P0 STS [R12], RZ ;  /* 0x000000ff0c008388 */ /* 0x0005e20000000800 */
[----:B------:R-:W-:Y:S01]  /*0ce0*/  NOP ;  /* 0x0000000000007918 */ /* 0x000fe20000000000 */
[----:B------:R-:W-:Y:S05]  /*0cf0*/  @P1 BRA `(.L_x_31) ;  /* 0x0000000000181947 */ /* 0x000fea0003800000 */
[----:B-1-34-:R-:W1:Y:S01]  /*0d00*/  LDS R2, [UR20+0x8] ;  /* 0x00000814ff027984 */ /* 0x01ae620008000800 */
[----:B------:R-:W3:Y:S01]  /*0d10*/  LDC.64 R8, c[0x0][0x220] ;  /* 0x00008800ff087b82 */ /* 0x000ee20000000a00 */
[----:B------:R-:W-:Y:S02]  /*0d20*/  IMAD.MOV.U32 R3, RZ, RZ, 0x70 ;  /* 0x00000070ff037424 */ /* 0x000fe400078e00ff */
[----:B---3--:R3:W-:Y:S03]  /*0d30*/  STS.64 [UR20], R8 ;  /* 0x00000008ff007988 */ /* 0x0087e60008000a14 */
[----:B-1----:R-:W-:-:S05]  /*0d40*/  LOP3.LUT R2, R2, 0x10, R3, 0xd8, !PT ;  /* 0x0000001002027812 */ /* 0x002fca00078ed803 */
[----:B------:R3:W-:Y:S02]  /*0d50*/  STS [UR20+0x8], R2 ;  /* 0x00000802ff007988 */ /* 0x0007e40008000814 */
.L_x_31:
[----:B----4-:R-:W-:Y:S05]  /*0d60*/  BSYNC B2 ;  /* 0x0000000000027941 */ /* 0x010fea0003800000 */
.L_x_30:
[----:B------:R-:W-:Y:S04]  /*0d70*/  BSSY B3, `(.L_x_32) ;  /* 0x0000011000037945 */ /* 0x000fe80003800000 */
[----:B------:R-:W-:Y:S04]  /*0d80*/  BSSY B2, `(.L_x_33) ;  /* 0x000000e000027945 */ /* 0x000fe80003800000 */
[----:B------:R-:W-:Y:S05]  /*0d90*/  @P1 BRA `(.L_x_34) ;  /* 0x0000000000241947 */ /* 0x000fea0003800000 */
[----:B-1-3--:R-:W1:Y:S01]  /*0da0*/  LDS R2, [UR20+0x34] ;  /* 0x00003414ff027984 */ /* 0x00ae620008000800 */
[----:B------:R-:W-:-:S05]  /*0db0*/  IMAD.MOV.U32 R3, RZ, RZ, 0x3f000000 ;  /* 0x3f000000ff037424 */ /* 0x000fca00078e00ff */
[----:B-1----:R-:W-:-:S05]  /*0dc0*/  LOP3.LUT R2, R2, 0xff000000, R3, 0xb8, !PT ;  /* 0xff00000002027812 */ /* 0x002fca00078eb803 */
[----:B------:R1:W-:Y:S01]  /*0dd0*/  STS [UR20+0x34], R2 ;  /* 0x00003402ff007988 */ /* 0x0003e20008000814 */
[----:B------:R-:W-:Y:S05]  /*0de0*/  @P1 BRA `(.L_x_35) ;  /* 0x00000000001c1947 */ /* 0x000fea0003800000 */
[----:B-1----:R-:W1:Y:S01]  /*0df0*/  LDS R2, [UR20+0x38] ;  /* 0x00003814ff027984 */ /* 0x002e620008000800 */
[----:B------:R-:W-:-:S05]  /*0e00*/  IMAD.MOV.U32 R3, RZ, RZ, 0x3f ;  /* 0x0000003fff037424 */ /* 0x000fca00078e00ff */
[----:B-1----:R-:W-:-:S05]  /*0e10*/  LOP3.LUT R2, R2, 0xff, R3, 0xb8, !PT ;  /* 0x000000ff02027812 */ /* 0x002fca00078eb803 */
[----:B------:R4:W-:Y:S02]  /*0e20*/  STS [UR20+0x38], R2 ;  /* 0x00003802ff007988 */ /* 0x0009e40008000814 */
.L_x_34:
[----:B------:R-:W-:Y:S05]  /*0e30*/  @P1 BREAK B2 ;  /* 0x0000000000021942 */ /* 0x000fea0003800000 */
[----:B------:R-:W-:Y:S05]  /*0e40*/  @P1 BRA `(.L_x_36) ;  /* 0x00000000000c1947 */ /* 0x000fea0003800000 */
[----:B------:R1:W-:Y:S02]  /*0e50*/  STS [UR20+0x20], R5 ;  /* 0x00002005ff007988 */ /* 0x0003e40008000814 */
.L_x_35:
[----:B------:R-:W-:Y:S05]  /*0e60*/  BSYNC B2 ;  /* 0x0000000000027941 */ /* 0x000fea0003800000 */
.L_x_33:
[----:B------:R1:W-:Y:S02]  /*0e70*/  @!P1 STS [UR20+0x24], R4 ;  /* 0x00002404ff009988 */ /* 0x0003e40008000814 */
.L_x_36:
[----:B------:R-:W-:Y:S05]  /*0e80*/  BSYNC B3 ;  /* 0x0000000000037941 */ /* 0x000fea0003800000 */
.L_x_32:
[----:B------:R-:W-:Y:S05]  /*0e90*/  WARPSYNC.ALL ;  /* 0x0000000000007948 */ /* 0x000fea0003800000 */
[----:B------:R-:W-:Y:S04]  /*0ea0*/  BSSY B3, `(.L_x_37) ;  /* 0x000000e000037945 */ /* 0x000fe80003800000 */
[----:B------:R-:W-:Y:S05]  /*0eb0*/  @P1 BRA `(.L_x_38) ;  /* 0x0000000000301947 */ /* 0x000fea0003800000 */
[----:B------:R-:W5:Y:S01]  /*0ec0*/  LDS R3, [UR20+0x34] ;  /* 0x00003414ff037984 */ /* 0x000f620008000800 */
[----:B-1----:R-:W1:Y:S03]  /*0ed0*/  LDC.64 R4, c[0x0][0x248] ;  /* 0x00009200ff047b82 */ /* 0x002e660000000a00 */
[----:B---34-:R-:W3:Y:S01]  /*0ee0*/  LDS R2, [UR20+0x1c] ;  /* 0x00001c14ff027984 */ /* 0x018ee20008000800 */
[C---:B-1----:R-:W-:Y:S01]  /*0ef0*/  SHF.L.U64.HI R5, R4.reuse, 0x1, R5 ;  /* 0x0000000104057819 */ /* 0x042fe20000010205 */
[----:B------:R-:W-:-:S03]  /*0f00*/  IMAD.SHL.U32 R4, R4, 0x2, RZ ;  /* 0x0000000204047824 */ /* 0x000fc600078e00ff */
[--C-:B------:R-:W-:Y:S02]  /*0f10*/  SHF.R.U32.HI R9, RZ, 0x4, R5.reuse ;  /* 0x00000004ff097819 */ /* 0x100fe40000011605 */
[----:B------:R-:W-:-:S05]  /*0f20*/  SHF.R.U64 R4, R4, 0x4, R5 ;  /* 0x0000000404047819 */ /* 0x000fca0000001205 */
[----:B------:R1:W-:Y:S01]  /*0f30*/  STS [UR20+0xc], R4 ;  /* 0x00000c04ff007988 */ /* 0x0003e20008000814 */
[----:B-----5:R-:W-:Y:S02]  /*0f40*/  LOP3.LUT R3, R3, 0x7, RZ, 0xb8, !PT ;  /* 0x0000000703037812 */ /* 0x020fe400078eb8ff */
[----:B---3--:R-:W-:-:S03]  /*0f50*/  LOP3.LUT R2, R2, 0xf, R9, 0xb8, !PT ;  /* 0x0000000f02027812 */ /* 0x008fc600078eb809 */
[----:B------:R1:W-:Y:S04]  /*0f60*/  STS [UR20+0x34], R3 ;  /* 0x00003403ff007988 */ /* 0x0003e80008000814 */
[----:B------:R1:W-:Y:S02]  /*0f70*/  STS [UR20+0x1c], R2 ;  /* 0x00001c02ff007988 */ /* 0x0003e40008000814 */
.L_x_38:
[----:B------:R-:W-:Y:S05]  /*0f80*/  BSYNC B3 ;  /* 0x0000000000037941 */ /* 0x000fea0003800000 */
.L_x_37:
[----:B------:R-:W-:Y:S04]  /*0f90*/  BSSY B3, `(.L_x_39) ;  /* 0x000001a000037945 */ /* 0x000fe80003800000 */
[----:B------:R-:W-:Y:S04]  /*0fa0*/  BSSY B4, `(.L_x_40) ;  /* 0x0000015000047945 */ /* 0x000fe80003800000 */
[----:B------:R-:W-:Y:S05]  /*0fb0*/  @P1 BRA `(.L_x_41) ;  /* 0x0000000000201947 */ /* 0x000fea0003800000 */
[----:B-1-34-:R-:W1:Y:S02]  /*0fc0*/  LDS R2, [UR20+0x34] ;  /* 0x00003414ff027984 */ /* 0x01ae640008000800 */
[----:B-1----:R-:W-:-:S05]  /*0fd0*/  LOP3.LUT R2, R2, 0x38, RZ, 0xb8, !PT ;  /* 0x0000003802027812 */ /* 0x002fca00078eb8ff */
[----:B------:R1:W-:Y:S01]  /*0fe0*/  STS [UR20+0x34], R2 ;  /* 0x00003402ff007988 */ /* 0x0003e20008000814 */
[----:B------:R-:W-:Y:S05]  /*0ff0*/  @P1 BRA `(.L_x_42) ;  /* 0x0000000000201947 */ /* 0x000fea0003800000 */
[----:B-1----:R-:W1:Y:S01]  /*1000*/  LDS R2, [UR20+0x8] ;  /* 0x00000814ff027984 */ /* 0x002e620008000800 */
[----:B------:R-:W-:-:S05]  /*1010*/  IMAD.MOV.U32 R3, RZ, RZ, 0x780 ;  /* 0x00000780ff037424 */ /* 0x000fca00078e00ff */
[----:B-1----:R-:W-:-:S05]  /*1020*/  LOP3.LUT R2, R2, 0x300, R3, 0xd8, !PT ;  /* 0x0000030002027812 */ /* 0x002fca00078ed803 */
[----:B------:R1:W-:Y:S02]  /*1030*/  STS [UR20+0x8], R2 ;  /* 0x00000802ff007988 */ /* 0x0003e40008000814 */
.L_x_41:
[----:B------:R-:W-:Y:S05]  /*1040*/  @P1 BRA `(.L_x_43) ;  /* 0x0000000000281947 */ /* 0x000fea0003800000 */
[----:B-1-34-:R-:W1:Y:S02]  /*1050*/  LDS R2, [UR20+0x8] ;  /* 0x00000814ff027984 */ /* 0x01ae640008000800 */
[----:B-1----:R-:W-:-:S05]  /*1060*/  LOP3.LUT R2, R2, 0x1800, RZ, 0xb8, !PT ;  /* 0x0000180002027812 */ /* 0x002fca00078eb8ff */
[----:B------:R3:W-:Y:S02]  /*1070*/  STS [UR20+0x8], R2 ;  /* 0x00000802ff007988 */ /* 0x0007e40008000814 */
.L_x_42:
[----:B------:R-:W-:Y:S05]  /*1080*/  @P1 BREAK B4 ;  /* 0x0000000000041942 */ /* 0x000fea0003800000 */
[----:B------:R-:W-:Y:S05]  /*1090*/  @P1 BRA `(.L_x_44) ;  /* 0x0000000000241947 */ /* 0x000fea0003800000 */
[----:B-1-3--:R-:W1:Y:S01]  /*10a0*/  LDS R2, [UR20+0x8] ;  /* 0x00000814ff027984 */ /* 0x00ae620008000800 */
[----:B------:R-:W-:-:S05]  /*10b0*/  IMAD.MOV.U32 R3, RZ, RZ, 0x6000 ;  /* 0x00006000ff037424 */ /* 0x000fca00078e00ff */
[----:B-1----:R-:W-:-:S04]  /*10c0*/  LOP3.LUT R2, R2, 0x6000, R3, 0xd8, !PT ;  /* 0x0000600002027812 */ /* 0x002fc800078ed803 */
[----:B------:R-:W-:-:S05]  /*10d0*/  LOP3.LUT R2, R2, 0x400000, RZ, 0xb8, !PT ;  /* 0x0040000002027812 */ /* 0x000fca00078eb8ff */
[----:B------:R1:W-:Y:S02]  /*10e0*/  STS [UR20+0x8], R2 ;  /* 0x00000802ff007988 */ /* 0x0003e40008000814 */
.L_x_43:
[----:B------:R-:W-:Y:S05]  /*10f0*/  BSYNC B4 ;  /* 0x0000000000047941 */ /* 0x000fea0003800000 */
.L_x_40:
[----:B-1-34-:R-:W1:Y:S02]  /*1100*/  @!P1 LDS R2, [UR20+0x8] ;  /* 0x00000814ff029984 */ /* 0x01ae640008000800 */
[----:B-1----:R-:W-:-:S05]  /*1110*/  @!P1 LOP3.LUT R2, R2, 0x8000, RZ, 0xb8, !PT ;  /* 0x0000800002029812 */ /* 0x002fca00078eb8ff */
[----:B------:R4:W-:Y:S02]  /*1120*/  @!P1 STS [UR20+0x8], R2 ;  /* 0x00000802ff009988 */ /* 0x0009e40008000814 */
.L_x_44:
[----:B------:R-:W-:Y:S05]  /*1130*/  BSYNC B3 ;  /* 0x0000000000037941 */ /* 0x000fea0003800000 */
.L_x_39:
[----:B------:R-:W-:Y:S05]  /*1140*/  WARPSYNC.ALL ;  /* 0x0000000000007948 */ /* 0x000fea0003800000 */
[----:B------:R-:W-:Y:S01]  /*1150*/  UIADD3 UR4, UR4, 0x100, URZ ;  /* 0x0000010004047890 */ /* 0x000fe2000fffe03f */
[----:B------:R-:W-:Y:S01]  /*1160*/  ISETP.GE.AND P2, PT, R14, 0x1, PT ;  /* 0x000000010e00780c */ /* 0x000fe20003f46270 */
[----:B------:R-:W-:Y:S01]  /*1170*/  IMAD.MOV.U32 R24, RZ, RZ, RZ ;  /* 0x000000ffff187224 */ /* 0x000fe200078e00ff */
[----:B------:R-:W-:Y:S01]  /*1180*/  SHF.R.U32.HI R8, RZ, 0x5, R0 ;  /* 0x00000005ff087819 */ /* 0x000fe20000011600 */
[----:B------:R-:W-:-:S04]  /*1190*/  UIADD3 UR26, UP0, UR4, UR26, URZ ;  /* 0x0000001a041a7290 */ /* 0x000fc8000ff1e03f */
[----:B------:R-:W-:Y:S01]  /*11a0*/  ULEA.HI.X.SX32 UR27, UR4, UR27, 0x1, UP0 ;  /* 0x0000001b041b7291 */ /* 0x000fe200080f0e3f */
[----:B------:R-:W-:Y:S11]  /*11b0*/  @P0 BRA `(.L_x_45) ;  /* 0x0000000000280947 */ /* 0x000ff60003800000 */
[----:B-1-34-:R-:W1:Y:S01]  /*11c0*/  S2R R2, SR_LANEID ;  /* 0x0000000000027919 */ /* 0x01ae620000000000 */
[----:B------:R-:W-:Y:S05]  /*11d0*/  WARPSYNC.ALL ;  /* 0x0000000000007948 */ /* 0x000fea0003800000 */
[----:B-1----:R-:W-:-:S05]  /*11e0*/  IMAD.SHL.U32 R4, R2, 0x4, RZ ;  /* 0x0000000402047824 */ /* 0x002fca00078e00ff */
[----:B------:R-:W1:Y:S01]  /*11f0*/  LDS R5, [R4+UR20] ;  /* 0x0000001404057984 */ /* 0x000e620008000800 */
[----:B------:R-:W-:-:S05]  /*1200*/  IADD3 R2, P3, R4, UR26, RZ ;  /* 0x0000001a04027c10 */ /* 0x000fca000ff7e0ff */
[----:B------:R-:W-:-:S05]  /*1210*/  IMAD.X R3, RZ, RZ, UR27, P3 ;  /* 0x0000001bff037e24 */ /* 0x000fca00098e06ff */
[----:B-1----:R1:W3:Y:S01]  /*1220*/  ATOMG.E.EXCH.STRONG.GPU PT, RZ, [R2], R5 ;  /* 0x0000000502ff73a8 */ /* 0x0022e200041ee100 */
[----:B------:R-:W-:-:S04]  /*1230*/  DEPBAR {5,4,3,2,1,0} ;  /* 0x0000003f0000791a */ /* 0x000fc80000000000 */
[----:B------:R1:W-:Y:S01]  /*1240*/  UTMACCTL.IV [UR26] ;  /* 0x000000001a0079b9 */ /* 0x0003e20008000000 */
[----:B------:R-:W-:Y:S01]  /*1250*/  NOP ;  /* 0x0000000000007918 */ /* 0x000fe20000000000 */
.L_x_45:
[----:B------:R-:W-:Y:S05]  /*1260*/  @P0 BRA `(.L_x_46) ;  /* 0x00000000000c0947 */ /* 0x000fea0003800000 */
[----:B------:R0:W-:Y:S01]  /*1270*/  UTMACMDFLUSH ;  /* 0x00000000000079b7 */ /* 0x0001e20000000000 */
[----:B------:R-:W-:Y:S05]  /*1280*/  @P0 BRA `(.L_x_46) ;  /* 0x0000000000040947 */ /* 0x000fea0003800000 */
[----:B------:R-:W-:-:S04]  /*1290*/  DEPBAR.LE SB0, 0x0 ;  /* 0x000080000000791a */ /* 0x000fc80000000000 */
.L_x_46:
[----:B------:R-:W-:Y:S05]  /*12a0*/  WARPSYNC.ALL ;  /* 0x0000000000007948 */ /* 0x000fea0003800000 */
[----:B---3--:R-:W-:Y:S01]  /*12b0*/  BAR.SYNC.DEFER_BLOCKING 0x0 ;  /* 0x0000000000007b1d */ /* 0x008fe20000010000 */
[----:B------:R-:W-:Y:S01]  /*12c0*/  R2UR UR30, R8 ;  /* 0x00000000081e72ca */ /* 0x000fe200000e0000 */
[----:B------:R-:W-:Y:S01]  /*12d0*/  USHF.L.U32 UR23, UR31, 0x8, URZ ;  /* 0x000000081f177899 */ /* 0x000fe2000800063f */
[----:B------:R-:W-:Y:S01]  /*12e0*/  IMAD.MOV.U32 R25, RZ, RZ, RZ ;  /* 0x000000ffff197224 */ /* 0x000fe200078e00ff */
[----:B------:R-:W-:Y:S01]  /*12f0*/  USHF.L.U32 UR7, UR40, 0x6, URZ ;  /* 0x0000000628077899 */ /* 0x000fe2000800063f */
[----:B------:R-:W-:Y:S01]  /*1300*/  CS2R R26, SRZ ;  /* 0x00000000001a7805 */ /* 0x000fe2000001ff00 */
[----:B------:R-:W-:Y:S01]  /*1310*/  VOTEU.ALL UP0, P1 ;  /* 0x00000000003f7886 */ /* 0x000fe20000800000 */
[----:B------:R-:W-:Y:S01]  /*1320*/  UMOV UR4, 0x1 ;  /* 0x0000000100047882 */ /* 0x000fe20000000000 */
[----:B------:R-:W-:-:S02]  /*1330*/  CS2R R28, SRZ ;  /* 0x00000000001c7805 */ /* 0x000fc4000001ff00 */
[----:B------:R-:W-:Y:S02]  /*1340*/  CS2R R30, SRZ ;  /* 0x00000000001e7805 */ /* 0x000fe4000001ff00 */
[----:B------:R-:W-:Y:S01]  /*1350*/  CS2R R32, SRZ ;  /* 0x0000000000207805 */ /* 0x000fe2000001ff00 */
[----:B------:R-:W-:-:S04]  /*1360*/  @!UP0 UIADD3 UR4, -UR4, 0x100000, URZ ;  /* 0x0010000004048890 */ /* 0x000fc8000fffe13f */
[----:B------:R-:W-:Y:S02]  /*1370*/  @!UP0 USHF.L.U32 UR5, UR4, 0xb, URZ ;  /* 0x0000000b04058899 */ /* 0x000fe4000800063f */
[----:B------:R-:W-:Y:S01]  /*1380*/  @!UP0 USHF.L.U32 UR4, UR4, 0x1, URZ ;  /* 0x0000000104048899 */ /* 0x000fe2000800063f */
[----:B------:R-:W-:Y:S01]  /*1390*/  CS2R R34, SRZ ;  /* 0x0000000000227805 */ /* 0x000fe2000001ff00 */
[----:B------:R-:W-:Y:S01]  /*13a0*/  VOTEU.ALL UP0, P1 ;  /* 0x00000000003f7886 */ /* 0x000fe20000800000 */
[----:B------:R-:W-:Y:S02]  /*13b0*/  CS2R R36, SRZ ;  /* 0x0000000000247805 */ /* 0x000fe4000001ff00 */
[----:B------:R-:W-:Y:S02]  /*13c0*/  CS2R R38, SRZ ;  /* 0x0000000000267805 */ /* 0x000fe4000001ff00 */
[----:B------:R-:W-:Y:S02]  /*13d0*/  CS2R R40, SRZ ;  /* 0x0000000000287805 */ /* 0x000fe4000001ff00 */
[----:B------:R-:W-:-:S02]  /*13e0*/  CS2R R42, SRZ ;  /* 0x00000000002a7805 */ /* 0x000fc4000001ff00 */
[----:B------:R-:W-:Y:S02]  /*13f0*/  CS2R R44, SRZ ;  /* 0x00000000002c7805 */ /* 0x000fe4000001ff00 */
[----:B------:R-:W-:Y:S02]  /*1400*/  CS2R R46, SRZ ;  /* 0x00000000002e7805 */ /* 0x000fe4000001ff00 */
[----:B------:R-:W-:Y:S02]  /*1410*/  CS2R R48, SRZ ;  /* 0x0000000000307805 */ /* 0x000fe4000001ff00 */
[----:B------:R-:W-:Y:S02]  /*1420*/  CS2R R50, SRZ ;  /* 0x0000000000327805 */ /* 0x000fe4000001ff00 */
[----:B------:R-:W-:Y:S02]  /*1430*/  CS2R R52, SRZ ;  /* 0x0000000000347805 */ /* 0x000fe4000001ff00 */
[----:B------:R-:W-:Y:S01]  /*1440*/  CS2R R54, SRZ ;  /* 0x0000000000367805 */ /* 0x000fe2000001ff00 */
[----:B------:R-:W3:Y:S02]  /*1450*/  FENCE.VIEW.ASYNC.S ;  /* 0x00000000000073c6 */ /* 0x000ee40000000000 */
[----:B---3--:R3:W1:Y:S01]  /*1460*/  @!UP0 SYNCS.EXCH.64 URZ, [UR20+0xa000], UR4 ;  /* 0x00a00004143f85b2 */ /* 0x0086620008000100 */
[----:B------:R-:W-:-:S02]  /*1470*/  CS2R R56, SRZ ;  /* 0x0000000000387805 */ /* 0x000fc4000001ff00 */
[----:B------:R-:W-:Y:S02]  /*1480*/  CS2R R58, SRZ ;  /* 0x00000000003a7805 */ /* 0x000fe4000001ff00 */
[----:B------:R-:W-:Y:S02]  /*1490*/  CS2R R60, SRZ ;  /* 0x00000000003c7805 */ /* 0x000fe4000001ff00 */
        /* <DEDUP_REMOVED lines=44> */
[----:B------:R-:W-:Y:S01]  /*1760*/  CS2R R150, SRZ ;  /* 0x0000000000967805 */ /* 0x000fe2000001ff00 */
[----:B-1----:R-:W-:Y:S06]  /*1770*/  @!P2 BRA `(.L_x_47) ;  /* 0x0000000400eca947 */ /* 0x002fec0003800000 */
[----:B------:R-:W-:Y:S01]  /*1780*/  UIADD3 UR6, UR20, 0x8000, URZ ;  /* 0x0000800014067890 */ /* 0x000fe2000fffe03f */
[----:B------:R-:W-:Y:S01]  /*1790*/  CS2R R24, SRZ ;  /* 0x0000000000187805 */ /* 0x000fe2000001ff00 */
[----:B------:R-:W-:Y:S01]  /*17a0*/  USHF.R.U32.HI UR8, URZ, 0x4, UR20 ;  /* 0x000000043f087899 */ /* 0x000fe20008011614 */
[----:B------:R-:W-:Y:S01]  /*17b0*/  CS2R R26, SRZ ;  /* 0x00000000001a7805 */ /* 0x000fe2000001ff00 */
[----:B------:R-:W-:Y:S01]  /*17c0*/  USHF.R.U32.HI UR16, URZ, 0x4, UR6 ;  /* 0x000000043f107899 */ /* 0x000fe20008011606 */
[----:B------:R-:W-:Y:S01]  /*17d0*/  CS2R R28, SRZ ;  /* 0x00000000001c7805 */ /* 0x000fe2000001ff00 */
[----:B------:R-:W-:Y:S01]  /*17e0*/  USGXT.U32 UR6, UR8, 0xe ;  /* 0x0000000e0806789a */ /* 0x000fe20008000000 */
[----:B------:R-:W-:Y:S01]  /*17f0*/  CS2R R30, SRZ ;  /* 0x00000000001e7805 */ /* 0x000fe2000001ff00 */
[----:B------:R-:W-:Y:S01]  /*1800*/  USGXT.U32 UR16, UR16, 0xe ;  /* 0x0000000e1010789a */ /* 0x000fe20008000000 */
[----:B------:R-:W-:Y:S01]  /*1810*/  CS2R R32, SRZ ;  /* 0x0000000000207805 */ /* 0x000fe2000001ff00 */
[----:B------:R-:W-:Y:S01]  /*1820*/  UIADD3 UR10, UP1, UR6, 0x2000080, URZ ;  /* 0x02000080060a7890 */ /* 0x000fe2000ff3e03f */
[----:B------:R-:W-:Y:S01]  /*1830*/  CS2R R34, SRZ ;  /* 0x0000000000227805 */ /* 0x000fe2000001ff00 */
[----:B------:R-:W-:Y:S01]  /*1840*/  UIADD3 UR8, UP0, UR16, 0x2, URZ ;  /* 0x0000000210087890 */ /* 0x000fe2000ff1e03f */
[----:B------:R-:W-:Y:S01]  /*1850*/  CS2R R36, SRZ ;  /* 0x0000000000247805 */ /* 0x000fe2000001ff00 */
[----:B---3--:R-:W-:Y:S01]  /*1860*/  UMOV UR4, URZ ;  /* 0x0000003f00047c82 */ /* 0x008fe20008000000 */
[----:B------:R-:W-:Y:S01]  /*1870*/  UMOV UR5, URZ ;  /* 0x0000003f00057c82 */ /* 0x000fe20008000000 */
[----:B------:R-:W-:Y:S01]  /*1880*/  UIADD3.X UR9, UR4, 0x40000040, URZ, UP0, !UPT ;  /* 0x4000004004097890 */ /* 0x000fe200087fe43f */
[----:B------:R-:W-:Y:S01]  /*1890*/  CS2R R38, SRZ ;  /* 0x0000000000267805 */ /* 0x000fe2000001ff00 */
[----:B------:R-:W-:Y:S01]  /*18a0*/  UIADD3.X UR11, UR5, 0x40000040, URZ, UP1, !UPT ;  /* 0x40000040050b7890 */ /* 0x000fe20008ffe43f */
        /* <DEDUP_REMOVED lines=55> */
[----:B------:R-:W-:Y:S01]  /*1c20*/  CS2R R150, SRZ ;  /* 0x0000000000967805 */ /* 0x000fe2000001ff00 */
[----:B------:R-:W-:Y:S02]  /*1c30*/  ULOP3.LUT UR18, UR6, 0x2000000, URZ, 0xfc, !UPT ;  /* 0x0200000006127892 */ /* 0x000fe4000f8efc3f */
[----:B------:R-:W-:Y:S02]  /*1c40*/  UIADD3.64 UR34, UR10, 0x80, URZ ;  /* 0x000000800a227897 */ /* 0x000fe4000fffe03f */
[----:B------:R-:W-:Y:S02]  /*1c50*/  UIADD3.64 UR38, UR10, 0x100, URZ ;  /* 0x000001000a267897 */ /* 0x000fe4000fffe03f */
[----:B------:R-:W-:Y:S02]  /*1c60*/  UIADD3.64 UR32, UR8, 0x2, URZ ;  /* 0x0000000208207897 */ /* 0x000fe4000fffe03f */
[----:B------:R-:W-:Y:S01]  /*1c70*/  UIADD3.64 UR36, UR8, 0x4, URZ ;  /* 0x0000000408247897 */ /* 0x000fe2000fffe03f */
[----:B------:R-:W-:-:S11]  /*1c80*/  UMOV UR6, URZ ;  /* 0x0000003f00067c82 */ /* 0x000fd60008000000 */
.L_x_49:
[----:B------:R-:W-:Y:S01]  /*1c90*/  BAR.SYNC.DEFER_BLOCKING 0x0 ;  /* 0x0000000000007b1d */ /* 0x000fe20000010000 */
[----:B------:R-:W-:Y:S01]  /*1ca0*/  ELECT P0, URZ, PT ;  /* 0x00000000003f782f */ /* 0x000fe20003800000 */
[----:B----4-:R-:W-:Y:S01]  /*1cb0*/  @!P1 IMAD.MOV.U32 R2, RZ, RZ, 0xa000 ;  /* 0x0000a000ff029424 */ /* 0x010fe200078e00ff */
[----:B------:R-:W-:Y:S02]  /*1cc0*/  UIADD3 UR5, UR20, 0xa000, URZ ;  /* 0x0000a00014057890 */ /* 0x000fe4000fffe03f */
[----:B------:R-:W-:Y:S01]  /*1cd0*/  ISETP.LT.U32.AND P0, PT, R6, 0x20, P0 ;  /* 0x000000200600780c */ /* 0x000fe20000701070 */
[----:B------:R-:W-:Y:S01]  /*1ce0*/  ULOP3.LUT UR14, UR30, 0x3, URZ, 0xc0, !UPT ;  /* 0x000000031e0e7892 */ /* 0x000fe2000f8ec03f */
[----:B------:R-:W-:Y:S01]  /*1cf0*/  UMOV UR15, UR6 ;  /* 0x00000006000f7c82 */ /* 0x000fe20008000000 */
[----:B------:R-:W-:Y:S02]  /*1d00*/  UMOV UR17, 0x40000040 ;  /* 0x4000004000117882 */ /* 0x000fe40000000000 */
[----:B------:R-:W-:-:S02]  /*1d10*/  ULEA UR12, UR14, UR20, 0xd ;  /* 0x000000140e0c7291 */ /* 0x000fc4000f8e683f */
[----:B------:R-:W-:Y:S01]  /*1d20*/  ULEA UR14, UR14, UR23, 0x6 ;  /* 0x000000170e0e7291 */ /* 0x000fe2000f8e303f */
[----:B------:R-:W-:Y:S01]  /*1d30*/  UMOV UR13, UR5 ;  /* 0x00000005000d7c82 */ /* 0x000fe20008000000 */
[----:B------:R-:W-:-:S04]  /*1d40*/  UMOV UR19, 0x40000040 ;  /* 0x4000004000137882 */ /* 0x000fc80000000000 */
[----:B------:R-:W-:Y:S01]  /*1d50*/  VOTEU.ANY UP0, P0 ;  /* 0x00000000003f7886 */ /* 0x000fe20000000100 */
[----:B------:R-:W-:-:S04]  /*1d60*/  VOTEU.ANY UP1, P0 ;  /* 0x00000000003f7886 */ /* 0x000fc80000020100 */
[----:B------:R-:W-:Y:S02]  /*1d70*/  @UP0 UIADD3 UR4, UR20, 0x8000, URZ ;  /* 0x0000800014040890 */ /* 0x000fe4000fffe03f */
[----:B------:R1:W-:Y:S01]  /*1d80*/  @!P1 SYNCS.ARRIVE.TRANS64 RZ, [UR20+0xa000], R2 ;  /* 0x00a00002ffff99a7 */ /* 0x0003e20008000014 */
[----:B------:R-:W-:Y:S06]  /*1d90*/  BAR.SYNC.DEFER_BLOCKING 0x0 ;  /* 0x0000000000007b1d */ /* 0x000fec0000010000 */
[----:B------:R-:W-:Y:S01]  /*1da0*/  @UP0 UMOV UR28, UR22 ;  /* 0x00000016001c0c82 */ /* 0x000fe20008000000 */
[----:B------:R-:W-:Y:S01]  /*1db0*/  @UP0 UMOV UR29, UR21 ;  /* 0x00000015001d0c82 */ /* 0x000fe20008000000 */
[----:B-1----:R-:W-:Y:S01]  /*1dc0*/  SHF.L.U32 R2, R7, 0x1f, RZ ;  /* 0x0000001f07027819 */ /* 0x002fe200000006ff */
[----:B------:R1:W-:Y:S01]  /*1dd0*/  @UP1 UTMALDG.2D [UR4], [UR28] ;  /* 0x000000041c0015b4 */ /* 0x0003e20008008000 */
[----:B------:R3:W-:Y:S06]  /*1de0*/  MEMBAR.ALL.CTA ;  /* 0x0000000000007992 */ /* 0x0007ec0000008000 */
[----:B---3--:R-:W3:Y:S02]  /*1df0*/  FENCE.VIEW.ASYNC.S ;  /* 0x00000000000073c6 */ /* 0x008ee40000000000 */
[----:B---3--:R-:W-:Y:S06]  /*1e00*/  BAR.SYNC.DEFER_BLOCKING 0x0 ;  /* 0x0000000000007b1d */ /* 0x008fec0000010000 */
[----:B------:R1:W-:Y:S02]  /*1e10*/  UTMALDG.2D [UR12], [UR24] ;  /* 0x0000000c180075b4 */ /* 0x0003e40008008000 */
[----:B------:R-:W-:Y:S06]  /*1e20*/  BAR.SYNC.DEFER_BLOCKING 0x0 ;  /* 0x0000000000007b1d */ /* 0x000fec0000010000 */
[----:B------:R-:W3:Y:S02]  /*1e30*/  SYNCS.PHASECHK.TRANS64.TRYWAIT P0, [UR20+0xa000], R2 ;  /* 0x00a00002ff0075a7 */ /* 0x000ee40008000154 */
[----:B-1-3--:R-:W-:Y:S05]  /*1e40*/  @!P0 BRA `(.L_x_48) ;  /* 0x0000000400f08947 */ /* 0x00afea0003800000 */
.L_x_50:
[----:B------:R-:W-:Y:S02]  /*1e50*/  WARPGROUP.DEPBAR.LE gsb0, 0x0 ;  /* 0x00008000000079c5 */ /* 0x000fe40000010000 */
[----:B------:R-:W-:Y:S01]  /*1e60*/  WARPGROUP.ARRIVE ;  /* 0x00000000000079c5 */ /* 0x000fe20000000000 */
[----:B------:R-:W1:Y:S01]  /*1e70*/  LDC R2, c[0x0][0x230] ;  /* 0x00008c00ff027b82 */ /* 0x000e620000000800 */
[----:B------:R-:W-:Y:S01]  /*1e80*/  UIADD3 UR6, UR6, 0x40, URZ ;  /* 0x0000004006067890 */ /* 0x000fe2000fffe03f */
[----:B------:R-:W-:-:S03]  /*1e90*/  LOP3.LUT R7, R7, 0x1, RZ, 0x3c, !PT ;  /* 0x0000000107077812 */ /* 0x000fc600078e3cff */
[----:B------:R-:W-:Y:S02]  /*1ea0*/  HGMMA.64x256x16.F32 R24, gdesc[UR16].tnspB, R24 ;  /* 0x43e00000101879f0 */ /* 0x000fe40008700818 */
[----:B-1----:R-:W-:-:S15]  /*1eb0*/  ISETP.LE.AND P0, PT, R2, UR6, PT ;  /* 0x0000000602007c0c */ /* 0x002fde000bf03270 */
[----:B------:R-:W-:-:S11]  /*1ec0*/  NOP ;  /* 0x0000000000007918 */ /* 0x000fd60000000000 */
[----:B------:R-:W-:-:S15]  /*1ed0*/  HGMMA.64x256x16.F32 R24, gdesc[UR8].tnspB, R24 ;  /* 0x43e00000081879f0 */ /* 0x000fde0008700818 */
[----:B------:R-:W-:-:S13]  /*1ee0*/  NOP ;  /* 0x0000000000007918 */ /* 0x000fda0000000000 */
[----:B------:R-:W-:-:S15]  /*1ef0*/  HGMMA.64x256x16.F32 R24, gdesc[UR32].tnspB, R24 ;  /* 0x43e00000201879f0 */ /* 0x000fde0008700818 */
[----:B------:R-:W-:-:S13]  /*1f00*/  NOP ;  /* 0x0000000000007918 */ /* 0x000fda0000000000 */
[----:B------:R-:W-:Y:S01]  /*1f10*/  HGMMA.64x256x16.F32 R24, gdesc[UR36].tnspB, R24, gsb0 ;  /* 0x43e00000241879f0 */ /* 0x000fe20008000818 */
[----:B------:R-:W-:Y:S05]  /*1f20*/  @!P0 BRA `(.L_x_49) ;  /* 0xfffffffc00588947 */ /* 0x000fea000383ffff */
.L_x_47:
[C---:B----4-:R-:W-:Y:S01]  /*1f30*/  IMAD.SHL.U32 R2, R0.reuse, 0x80, RZ ;  /* 0x0000008000027824 */ /* 0x050fe200078e00ff */
[----:B------:R-:W-:Y:S02]  /*1f40*/  WARPGROUP.DEPBAR.LE gsb0, 0x0 ;  /* 0x00008000000079c5 */ /* 0x000fe40000010000 */
[----:B------:R-:W-:Y:S01]  /*1f50*/  BAR.SYNC.DEFER_BLOCKING 0x0 ;  /* 0x0000000000007b1d */ /* 0x000fe20000010000 */
[----:B------:R-:W-:Y:S01]  /*1f60*/  IMAD.SHL.U32 R3, R0, 0x10, RZ ;  /* 0x0000001000037824 */ /* 0x000fe200078e00ff */
[----:B------:R-:W-:Y:S01]  /*1f70*/  LOP3.LUT R2, R2, 0x780, RZ, 0xc0, !PT ;  /* 0x0000078002027812 */ /* 0x000fe200078ec0ff */
[----:B------:R-:W-:Y:S01]  /*1f80*/  ULOP3.LUT UR30, UR30, 0x3, URZ, 0xc0, !UPT ;  /* 0x000000031e1e7892 */ /* 0x000fe2000f8ec03f */
[----:B------:R-:W-:Y:S02]  /*1f90*/  F2FP.F16.F32.PACK_AB R24, R25, R24 ;  /* 0x000000181918723e */ /* 0x000fe400000000ff */
[----:B------:R-:W-:Y:S02]  /*1fa0*/  ELECT P0, URZ, PT ;  /* 0x00000000003f782f */ /* 0x000fe40003800000 */
[----:B------:R-:W-:Y:S01]  /*1fb0*/  LOP3.LUT R3, R2, 0x70, R3, 0xf8, !PT ;  /* 0x0000007002037812 */ /* 0x000fe200078ef803 */
[----:B------:R-:W-:Y:S01]  /*1fc0*/  IMAD.SHL.U32 R2, R0, 0x40, RZ ;  /* 0x0000004000027824 */ /* 0x000fe200078e00ff */
[----:B------:R-:W-:Y:S01]  /*1fd0*/  F2FP.F16.F32.PACK_AB R25, R27, R26 ;  /* 0x0000001a1b19723e */ /* 0x000fe200000000ff */
[----:B---3--:R-:W-:Y:S01]  /*1fe0*/  ULEA UR4, UR30, UR20, 0xd ;  /* 0x000000141e047291 */ /* 0x008fe2000f8e683f */
[----:B------:R-:W-:Y:S01]  /*1ff0*/  LOP3.LUT R3, R3, 0x10, R0, 0x78, !PT ;  /* 0x0000001003037812 */ /* 0x000fe200078e7800 */
[----:B------:R-:W-:Y:S01]  /*2000*/  ULEA UR5, UR30, UR23, 0x6 ;  /* 0x000000171e057291 */ /* 0x000fe2000f8e303f */
[----:B------:R-:W-:Y:S01]  /*2010*/  F2FP.F16.F32.PACK_AB R56, R57, R56 ;  /* 0x000000383938723e */ /* 0x000fe200000000ff */
[----:B------:R-:W-:Y:S01]  /*2020*/  UMOV UR6, UR7 ;  /* 0x0000000700067c82 */ /* 0x000fe20008000000 */
[----:B------:R-:W-:-:S02]  /*2030*/  LOP3.LUT R0, R3, 0x1800, R2, 0xf8, !PT ;  /* 0x0000180003007812 */ /* 0x000fc400078ef802 */
[----:B------:R-:W-:Y:S02]  /*2040*/  F2FP.F16.F32.PACK_AB R26, R29, R28 ;  /* 0x0000001c1d1a723e */ /* 0x000fe400000000ff */
[C---:B------:R-:W-:Y:S01]  /*2050*/  LOP3.LUT R3, R0.reuse, 0x20, RZ, 0x3c, !PT ;  /* 0x0000002000037812 */ /* 0x040fe200078e3cff */
[----:B------:R-:W-:Y:S01]  /*2060*/  VIADD R2, R0, UR20 ;  /* 0x0000001400027c36 */ /* 0x000fe20008000000 */
[----:B------:R-:W-:Y:S02]  /*2070*/  F2FP.F16.F32.PACK_AB R27, R31, R30 ;  /* 0x0000001e1f1b723e */ /* 0x000fe400000000ff */
[----:B------:R-:W-:Y:S01]  /*2080*/  F2FP.F16.F32.PACK_AB R57, R59, R58 ;  /* 0x0000003a3b39723e */ /* 0x000fe200000000ff */
[----:B------:R-:W-:Y:S01]  /*2090*/  VIADD R3, R3, UR20 ;  /* 0x0000001403037c36 */ /* 0x000fe20008000000 */
[----:B------:R-:W-:Y:S01]  /*20a0*/  F2FP.F16.F32.PACK_AB R88, R89, R88 ;  /* 0x000000585958723e */ /* 0x000fe200000000ff */
[----:B------:R-:W1:Y:S01]  /*20b0*/  @!P1 SYNCS.CCTL.IV [UR20+0xa000] ;  /* 0x00a00000ff0099b1 */ /* 0x000e620008000014 */
[----:B------:R-:W-:Y:S01]  /*20c0*/  F2FP.F16.F32.PACK_AB R58, R61, R60 ;  /* 0x0000003c3d3a723e */ /* 0x000fe200000000ff */
[----:B-1----:R-:W-:Y:S01]  /*20d0*/  STSM.16.M88.4 [R2], R24 ;  /* 0x0000001802007844 */ /* 0x002fe20000000200 */
[----:B------:R-:W-:-:S02]  /*20e0*/  F2FP.F16.F32.PACK_AB R59, R63, R62 ;  /* 0x0000003e3f3b723e */ /* 0x000fc400000000ff */
[----:B------:R-:W-:Y:S02]  /*20f0*/  F2FP.F16.F32.PACK_AB R89, R91, R90 ;  /* 0x0000005a5b59723e */ /* 0x000fe400000000ff */
[----:B------:R-:W-:Y:S01]  /*2100*/  F2FP.F16.F32.PACK_AB R120, R121, R120 ;  /* 0x000000787978723e */ /* 0x000fe200000000ff */
[----:B------:R-:W-:Y:S01]  /*2110*/  STSM.16.M88.4 [R2+0x2000], R56 ;  /* 0x0020003802007844 */ /* 0x000fe20000000200 */
[----:B------:R-:W-:Y:S02]  /*2120*/  F2FP.F16.F32.PACK_AB R32, R33, R32 ;  /* 0x000000202120723e */ /* 0x000fe400000000ff */
[----:B------:R-:W-:Y:S02]  /*2130*/  F2FP.F16.F32.PACK_AB R90, R93, R92 ;  /* 0x0000005c5d5a723e */ /* 0x000fe400000000ff */
[----:B------:R-:W-:Y:S02]  /*2140*/  F2FP.F16.F32.PACK_AB R91, R95, R94 ;  /* 0x0000005e5f5b723e */ /* 0x000fe400000000ff */
[----:B------:R-:W-:-:S02]  /*2150*/  F2FP.F16.F32.PACK_AB R121, R123, R122 ;  /* 0x0000007a7b79723e */ /* 0x000fc400000000ff */
[----:B------:R-:W-:Y:S01]  /*2160*/  F2FP.F16.F32.PACK_AB R33, R35, R34 ;  /* 0x000000222321723e */ /* 0x000fe200000000ff */
[----:B------:R-:W-:Y:S01]  /*2170*/  STSM.16.M88.4 [R2+0x4000], R88 ;  /* 0x0040005802007844 */ /* 0x000fe20000000200 */
[----:B------:R-:W-:Y:S02]  /*2180*/  F2FP.F16.F32.PACK_AB R64, R65, R64 ;  /* 0x000000404140723e */ /* 0x000fe400000000ff */
[----:B------:R-:W-:Y:S02]  /*2190*/  F2FP.F16.F32.PACK_AB R122, R125, R124 ;  /* 0x0000007c7d7a723e */ /* 0x000fe400000000ff */
[----:B------:R-:W-:Y:S02]  /*21a0*/  F2FP.F16.F32.PACK_AB R123, R127, R126 ;  /* 0x0000007e7f7b723e */ /* 0x000fe400000000ff */
[----:B------:R-:W-:Y:S02]  /*21b0*/  LOP3.LUT R4, R0, 0x40, RZ, 0x3c, !PT ;  /* 0x0000004000047812 */ /* 0x000fe400078e3cff */
[----:B------:R-:W-:Y:S01]  /*21c0*/  F2FP.F16.F32.PACK_AB R34, R37, R36 ;  /* 0x000000242522723e */ /* 0x000fe200000000ff */
[----:B------:R-:W-:Y:S01]  /*21d0*/  STSM.16.M88.4 [R2+0x6000], R120 ;  /* 0x0060007802007844 */ /* 0x000fe20000000200 */
[----:B------:R-:W-:Y:S01]  /*21e0*/  F2FP.F16.F32.PACK_AB R35, R39, R38 ;  /* 0x000000262723723e */ /* 0x000fe200000000ff */
[----:B------:R-:W-:Y:S01]  /*21f0*/  VIADD R4, R4, UR20 ;  /* 0x0000001404047c36 */ /* 0x000fe20008000000 */
[----:B------:R-:W-:-:S02]  /*2200*/  F2FP.F16.F32.PACK_AB R65, R67, R66 ;  /* 0x000000424341723e */ /* 0x000fc400000000ff */
[----:B------:R-:W-:Y:S01]  /*2210*/  F2FP.F16.F32.PACK_AB R96, R97, R96 ;  /* 0x000000606160723e */ /* 0x000fe200000000ff */
[----:B------:R-:W-:Y:S01]  /*2220*/  STSM.16.M88.4 [R3], R32 ;  /* 0x0000002003007844 */ /* 0x000fe20000000200 */
[----:B------:R-:W-:Y:S02]  /*2230*/  F2FP.F16.F32.PACK_AB R66, R69, R68 ;  /* 0x000000444542723e */ /* 0x000fe400000000ff */
[----:B------:R-:W-:Y:S02]  /*2240*/  F2FP.F16.F32.PACK_AB R67, R71, R70 ;  /* 0x000000464743723e */ /* 0x000fe400000000ff */
[----:B------:R-:W-:Y:S02]  /*2250*/  F2FP.F16.F32.PACK_AB R97, R99, R98 ;  /* 0x000000626361723e */ /* 0x000fe400000000ff */
[----:B------:R-:W-:Y:S01]  /*2260*/  F2FP.F16.F32.PACK_AB R128, R129, R128 ;  /* 0x000000808180723e */ /* 0x000fe200000000ff */
[----:B------:R-:W-:Y:S01]  /*2270*/  STSM.16.M88.4 [R3+0x2000], R64 ;  /* 0x0020004003007844 */ /* 0x000fe20000000200 */
[----:B------:R-:W-:-:S02]  /*2280*/  F2FP.F16.F32.PACK_AB R40, R41, R40 ;  /* 0x000000282928723e */ /* 0x000fc400000000ff */
[----:B------:R-:W-:Y:S02]  /*2290*/  F2FP.F16.F32.PACK_AB R98, R101, R100 ;  /* 0x000000646562723e */ /* 0x000fe400000000ff */
[----:B------:R-:W-:Y:S02]  /*22a0*/  F2FP.F16.F32.PACK_AB R99, R103, R102 ;  /* 0x000000666763723e */ /* 0x000fe400000000ff */
[----:B------:R-:W-:Y:S02]  /*22b0*/  F2FP.F16.F32.PACK_AB R129, R131, R130 ;  /* 0x000000828381723e */ /* 0x000fe400000000ff */
[----:B------:R-:W-:Y:S01]  /*22c0*/  F2FP.F16.F32.PACK_AB R41, R43, R42 ;  /* 0x0000002a2b29723e */ /* 0x000fe200000000ff */
[----:B------:R-:W-:Y:S01]  /*22d0*/  STSM.16.M88.4 [R3+0x4000], R96 ;  /* 0x0040006003007844 */ /* 0x000fe20000000200 */
[----:B------:R-:W-:Y:S02]  /*22e0*/  F2FP.F16.F32.PACK_AB R72, R73, R72 ;  /* 0x000000484948723e */ /* 0x000fe400000000ff */
[----:B------:R-:W-:-:S02]  /*22f0*/  F2FP.F16.F32.PACK_AB R130, R133, R132 ;  /* 0x000000848582723e */ /* 0x000fc400000000ff */
[----:B------:R-:W-:Y:S02]  /*2300*/  F2FP.F16.F32.PACK_AB R131, R135, R134 ;  /* 0x000000868783723e */ /* 0x000fe400000000ff */
[----:B------:R-:W-:Y:S02]  /*2310*/  LOP3.LUT R0, R0, 0x60, RZ, 0x3c, !PT ;  /* 0x0000006000007812 */ /* 0x000fe400078e3cff */
[----:B------:R-:W-:Y:S01]  /*2320*/  F2FP.F16.F32.PACK_AB R42, R45, R44 ;  /* 0x0000002c2d2a723e */ /* 0x000fe200000000ff */
[----:B------:R-:W-:Y:S01]  /*2330*/  STSM.16.M88.4 [R3+0x6000], R128 ;  /* 0x0060008003007844 */ /* 0x000fe20000000200 */
[----:B------:R-:W-:Y:S01]  /*2340*/  F2FP.F16.F32.PACK_AB R43, R47, R46 ;  /* 0x0000002e2f2b723e */ /* 0x000fe200000000ff */
[----:B------:R-:W-:Y:S01]  /*2350*/  VIADD R0, R0, UR20 ;  /* 0x0000001400007c36 */ /* 0x000fe20008000000 */
[----:B------:R-:W-:Y:S02]  /*2360*/  F2FP.F16.F32.PACK_AB R73, R75, R74 ;  /* 0x0000004a4b49723e */ /* 0x000fe400000000ff */
[----:B------:R-:W-:Y:S01]  /*2370*/  F2FP.F16.F32.PACK_AB R104, R105, R104 ;  /* 0x000000686968723e */ /* 0x000fe200000000ff */
[----:B------:R-:W-:Y:S01]  /*2380*/  STSM.16.M88.4 [R4], R40 ;  /* 0x0000002804007844 */ /* 0x000fe20000000200 */
[----:B------:R-:W-:-:S02]  /*2390*/  F2FP.F16.F32.PACK_AB R74, R77, R76 ;  /* 0x0000004c4d4a723e */ /* 0x000fc400000000ff */
[----:B------:R-:W-:Y:S02]  /*23a0*/  F2FP.F16.F32.PACK_AB R75, R79, R78 ;  /* 0x0000004e4f4b723e */ /* 0x000fe400000000ff */
[----:B------:R-:W-:Y:S02]  /*23b0*/  F2FP.F16.F32.PACK_AB R105, R107, R106 ;  /* 0x0000006a6b69723e */ /* 0x000fe400000000ff */
[----:B------:R-:W-:Y:S01]  /*23c0*/  F2FP.F16.F32.PACK_AB R136, R137, R136 ;  /* 0x000000888988723e */ /* 0x000fe200000000ff */
[----:B------:R-:W-:Y:S01]  /*23d0*/  STSM.16.M88.4 [R4+0x2000], R72 ;  /* 0x0020004804007844 */ /* 0x000fe20000000200 */
[----:B------:R-:W-:Y:S02]  /*23e0*/  F2FP.F16.F32.PACK_AB R48, R49, R48 ;  /* 0x000000303130723e */ /* 0x000fe400000000ff */
[----:B------:R-:W-:Y:S02]  /*23f0*/  F2FP.F16.F32.PACK_AB R106, R109, R108 ;  /* 0x0000006c6d6a723e */ /* 0x000fe400000000ff */
        /* <DEDUP_REMOVED lines=11> */
[----:B------:R-:W-:Y:S01]  /*24b0*/  F2FP.F16.F32.PACK_AB R112, R113, R112 ;  /* 0x000000707170723e */ /* 0x000fe200000000ff */
[----:B------:R-:W-:Y:S01]  /*24c0*/  STSM.16.M88.4 [R0], R48 ;  /* 0x0000003000007844 */ /* 0x000fe20000000200 */
        /* <DEDUP_REMOVED lines=8> */
[----:B------:R-:W-:Y:S01]  /*2550*/  F2FP.F16.F32.PACK_AB R146, R149, R148 ;  /* 0x000000949592723e */ /* 0x000fe200000000ff */
[----:B------:R-:W-:Y:S01]  /*2560*/  STSM.16.M88.4 [R0+0x4000], R112 ;  /* 0x0040007000007844 */ /* 0x000fe20000000200 */
[----:B------:R-:W-:-:S05]  /*2570*/  F2FP.F16.F32.PACK_AB R147, R151, R150 ;  /* 0x000000969793723e */ /* 0x000fca00000000ff */
[----:B------:R-:W-:Y:S01]  /*2580*/  STSM.16.M88.4 [R0+0x6000], R144 ;  /* 0x0060009000007844 */ /* 0x000fe20000000200 */
[----:B------:R1:W-:Y:S06]  /*2590*/  MEMBAR.ALL.CTA ;  /* 0x0000000000007992 */ /* 0x0003ec0000008000 */
[----:B-1----:R-:W1:Y:S02]  /*25a0*/  FENCE.VIEW.ASYNC.S ;  /* 0x00000000000073c6 */ /* 0x002e640000000000 */
[----:B-1----:R-:W-:Y:S06]  /*25b0*/  BAR.SYNC.DEFER_BLOCKING 0x0 ;  /* 0x0000000000007b1d */ /* 0x002fec0000010000 */
[----:B------:R1:W-:Y:S01]  /*25c0*/  UTMASTG.2D [UR4], [UR26] ;  /* 0x000000041a0073b5 */ /* 0x0003e20008008000 */
[----:B------:R0:W-:Y:S01]  /*25d0*/  UTMACMDFLUSH ;  /* 0x00000000000079b7 */ /* 0x0001e20000000000 */
[----:B------:R-:W-:-:S04]  /*25e0*/  DEPBAR.LE SB0, 0x0 ;  /* 0x000080000000791a */ /* 0x000fc80000000000 */
[----:B------:R-:W-:Y:S06]  /*25f0*/  BAR.SYNC.DEFER_BLOCKING 0x0 ;  /* 0x0000000000007b1d */ /* 0x000fec0000010000 */
[----:B-1----:R-:W-:Y:S05]  /*2600*/  EXIT ;  /* 0x000000000000794d */ /* 0x002fea0003800000 */
.L_x_48:
[----:B------:R-:W1:Y:S02]  /*2610*/  SYNCS.PHASECHK.TRANS64.TRYWAIT P0, [UR20+0xa000], R2 ;  /* 0x00a00002ff0075a7 */ /* 0x000e640008000154 */
[----:B-1----:R-:W-:Y:S05]  /*2620*/  @!P0 BRA `(.L_x_48) ;  /* 0xfffffffc00f88947 */ /* 0x002fea000383ffff */
[----:B------:R-:W-:Y:S05]  /*2630*/  BRA `(.L_x_50) ;  /* 0xfffffff800047947 */ /* 0x000fea000383ffff */
.L_x_51:
[----:B------:R-:W-:-:S00]  /*2640*/  BRA `(.L_x_51) ;  /* 0xfffffffc00fc7947 */ /* 0x000fc0000383ffff */
[----:B------:R-:W-:-:S00]  /*2650*/  NOP ;  /* 0x0000000000007918 */ /* 0x000fc00000000000 */
        /* <DEDUP_REMOVED lines=10> */
.L_x_52:


//--------------------- .nv.shared.gluon_wgmma    --------------------------
	.section	.nv.shared.gluon_wgmma,"aw",@nobits
	.sectionflags	@""
	.align	16
	.zero		1024


//--------------------- .nv.shared.reserved.0     --------------------------
	.section	.nv.shared.reserved.0,"aw",@nobits
	.weak		__nv_reservedSMEM_offset_0_alias
	.size		__nv_reservedSMEM_offset_0_alias, 0, 0
	.other		__nv_reservedSMEM_offset_0_alias,@"STO_CUDA_RESERVED_SHARED STV_DEFAULT"
__nv_reservedSMEM_offset_0_alias:
	.zero		0


//--------------------- .nv.constant0.gluon_wgmma --------------------------
	.section	.nv.constant0.gluon_wgmma,"a",@progbits
	.sectionflags	@""
	.align	4
.nv.constant0.gluon_wgmma:
	.zero		608


//--------------------- SYMBOLS --------------------------

	.type		.nv.reservedSmem.offset0,@object
	.size		.nv.reservedSmem.offset0,0x4
